// auto-generated by cutlass_sweep.gemm — config: {"arch": "sm_90", "cluster_m": 1, "cluster_n": 2, "dtype": "e4m3", "stages": 3, "tile_k": 32, "tile_m": 64, "tile_n": 256}
#include "cutlass/cutlass.h"
#include "cutlass/gemm/collective/collective_builder.hpp"
#include "cutlass/gemm/device/gemm_universal_adapter.h"
#include "cutlass/gemm/kernel/gemm_universal.hpp"
#include "cutlass/epilogue/collective/collective_builder.hpp"

using ElemA = cutlass::float_e4m3_t;
using ElemB = cutlass::float_e4m3_t;
using ElemCD = cutlass::float_e4m3_t;
using Acc  = float;
using TileShape    = cute::Shape<cute::_64, cute::_256, cute::_32>;
using ClusterShape = cute::Shape<cute::_1, cute::_2, cute::_1>;

using CollectiveEpilogue = typename cutlass::epilogue::collective::CollectiveBuilder<
    cutlass::arch::Sm90, cutlass::arch::OpClassTensorOp,
    TileShape, ClusterShape,
    cutlass::epilogue::collective::EpilogueTileAuto,
    Acc, Acc,
    ElemCD, cutlass::layout::RowMajor, 128 / cutlass::sizeof_bits<ElemCD>::value,
    ElemCD, cutlass::layout::RowMajor, 128 / cutlass::sizeof_bits<ElemCD>::value,
    cutlass::epilogue::collective::EpilogueScheduleAuto
  >::CollectiveOp;

using CollectiveMainloop = typename cutlass::gemm::collective::CollectiveBuilder<
    cutlass::arch::Sm90, cutlass::arch::OpClassTensorOp,
    ElemA, cutlass::layout::RowMajor, 128 / cutlass::sizeof_bits<ElemA>::value,
    ElemB, cutlass::layout::ColumnMajor, 128 / cutlass::sizeof_bits<ElemB>::value,
    Acc,
    TileShape, ClusterShape,
    cutlass::gemm::collective::StageCount<3>,
    cutlass::gemm::collective::KernelScheduleAuto
  >::CollectiveOp;

using GemmKernel = cutlass::gemm::kernel::GemmUniversal<
    cute::Shape<int,int,int,int>,
    CollectiveMainloop,
    CollectiveEpilogue
>;
using Gemm = cutlass::gemm::device::GemmUniversalAdapter<GemmKernel>;

// Force the device kernel symbol into the cubin without needing a host main.
auto* _anchor = &cutlass::device_kernel<GemmKernel>;


// ===== COMPILED SASS (sm_90a) =====

	.target	sm_90a

	.elftype	@"ET_EXEC"


//--------------------- .note.nv.tkinfo           --------------------------
	.section	.note.nv.tkinfo,"",@"SHT_NOTE"
	.sectionflags	@"SHF_NOTE_NV_TKINFO"
	.tkinfo
        /*0018*/ 	.word	0x00000002
        /*0030*/ 	.string	""
        /*0030*/ 	.string	"ptxas"
        /*0030*/ 	.string	"Cuda compilation tools, release 13.0, V13.0.88"
        /*0030*/ 	.string	"Build cuda_13.0.r13.0/compiler.36424714_0"
        /*0030*/ 	.string	"-arch sm_90a -m 64 "



//--------------------- .note.nv.cuinfo           --------------------------
	.section	.note.nv.cuinfo,"",@"SHT_NOTE"
	.sectionflags	@"SHF_NOTE_NV_CUINFO"
        /*0018*/ 	.short	0x0002
        /*001a*/ 	.short	0x005a
        /*001c*/ 	.short	0x0082
	.zero		2


//--------------------- .nv.info                  --------------------------
	.section	.nv.info,"",@"SHT_CUDA_INFO"
	.align	4


	//----- nvinfo : EIATTR_REGCOUNT
	.align		4
        /*0000*/ 	.byte	0x04, 0x2f
        /*0002*/ 	.short	(.L_12 - .L_11)
	.align		4
.L_11:
        /*0004*/ 	.word	index@(_ZN7cutlass13device_kernelINS_4gemm6kernel13GemmUniversalIN4cute5tupleIJiiiiEEENS1_10collective13CollectiveMmaINS1_37MainloopSm90TmaGmmaWarpSpecializedFP8ILi3ENS5_IJNS4_1CILi1EEENSA_ILi2EEESB_EEENS1_32KernelTmaWarpSpecializedPingpongEEENS5_IJNSA_ILi64EEENSA_ILi256EEENSA_ILi32EEEEEENS_12float_e4m3_tENS5_IJlSB_lEEESK_SL_NS4_8TiledMMAINS4_8MMA_AtomIJNS4_4SM904GMMA31MMA_64x256x32_F32E4M3E4M3_SS_TNILNSP_7ScaleInE1ELSR_1EEEEEENS4_6LayoutINS5_IJSB_SB_SB_EEENS5_IJNSA_ILi0EEESW_SW_EEEEENS5_IJNS4_10UnderscoreESZ_SZ_EEEEENS4_23SM90_TMA_LOAD_MULTICASTENS4_14ComposedLayoutINS4_7SwizzleILi1ELi4ELi3EEENS4_18smem_ptr_flag_bitsILi8EEENSU_INS5_IJNSA_ILi8EEESI_EEENS5_IJSI_SB_EEEEEEEvNS4_8identityENS4_13SM90_TMA_LOADES1C_vS1D_EENS_8epilogue10collective6detail29Sm90TmaWarpSpecializedAdapterINS1H_15DefaultEpilogueISK_SL_SL_NS1G_6thread17LinearCombinationISK_Li1EffLNS1L_9ScaleType4KindE0ELNS_15FloatRoundStyleE2ESK_EENS1_15EpilogueDefaultEEEEEvvEEEEvNT_6ParamsE)
        /*0008*/ 	.word	0x000000a8


	//----- nvinfo : EIATTR_FRAME_SIZE
	.align		4
.L_12:
        /*000c*/ 	.byte	0x04, 0x11
        /*000e*/ 	.short	(.L_14 - .L_13)
	.align		4
.L_13:
        /*0010*/ 	.word	index@(_ZN7cutlass13device_kernelINS_4gemm6kernel13GemmUniversalIN4cute5tupleIJiiiiEEENS1_10collective13CollectiveMmaINS1_37MainloopSm90TmaGmmaWarpSpecializedFP8ILi3ENS5_IJNS4_1CILi1EEENSA_ILi2EEESB_EEENS1_32KernelTmaWarpSpecializedPingpongEEENS5_IJNSA_ILi64EEENSA_ILi256EEENSA_ILi32EEEEEENS_12float_e4m3_tENS5_IJlSB_lEEESK_SL_NS4_8TiledMMAINS4_8MMA_AtomIJNS4_4SM904GMMA31MMA_64x256x32_F32E4M3E4M3_SS_TNILNSP_7ScaleInE1ELSR_1EEEEEENS4_6LayoutINS5_IJSB_SB_SB_EEENS5_IJNSA_ILi0EEESW_SW_EEEEENS5_IJNS4_10UnderscoreESZ_SZ_EEEEENS4_23SM90_TMA_LOAD_MULTICASTENS4_14ComposedLayoutINS4_7SwizzleILi1ELi4ELi3EEENS4_18smem_ptr_flag_bitsILi8EEENSU_INS5_IJNSA_ILi8EEESI_EEENS5_IJSI_SB_EEEEEEEvNS4_8identityENS4_13SM90_TMA_LOADES1C_vS1D_EENS_8epilogue10collective6detail29Sm90TmaWarpSpecializedAdapterINS1H_15DefaultEpilogueISK_SL_SL_NS1G_6thread17LinearCombinationISK_Li1EffLNS1L_9ScaleType4KindE0ELNS_15FloatRoundStyleE2ESK_EENS1_15EpilogueDefaultEEEEEvvEEEEvNT_6ParamsE)
        /*0014*/ 	.word	0x00000118


	//----- nvinfo : EIATTR_MIN_STACK_SIZE
	.align		4
.L_14:
        /*0018*/ 	.byte	0x04, 0x12
        /*001a*/ 	.short	(.L_16 - .L_15)
	.align		4
.L_15:
        /*001c*/ 	.word	index@(_ZN7cutlass13device_kernelINS_4gemm6kernel13GemmUniversalIN4cute5tupleIJiiiiEEENS1_10collective13CollectiveMmaINS1_37MainloopSm90TmaGmmaWarpSpecializedFP8ILi3ENS5_IJNS4_1CILi1EEENSA_ILi2EEESB_EEENS1_32KernelTmaWarpSpecializedPingpongEEENS5_IJNSA_ILi64EEENSA_ILi256EEENSA_ILi32EEEEEENS_12float_e4m3_tENS5_IJlSB_lEEESK_SL_NS4_8TiledMMAINS4_8MMA_AtomIJNS4_4SM904GMMA31MMA_64x256x32_F32E4M3E4M3_SS_TNILNSP_7ScaleInE1ELSR_1EEEEEENS4_6LayoutINS5_IJSB_SB_SB_EEENS5_IJNSA_ILi0EEESW_SW_EEEEENS5_IJNS4_10UnderscoreESZ_SZ_EEEEENS4_23SM90_TMA_LOAD_MULTICASTENS4_14ComposedLayoutINS4_7SwizzleILi1ELi4ELi3EEENS4_18smem_ptr_flag_bitsILi8EEENSU_INS5_IJNSA_ILi8EEESI_EEENS5_IJSI_SB_EEEEEEEvNS4_8identityENS4_13SM90_TMA_LOADES1C_vS1D_EENS_8epilogue10collective6detail29Sm90TmaWarpSpecializedAdapterINS1H_15DefaultEpilogueISK_SL_SL_NS1G_6thread17LinearCombinationISK_Li1EffLNS1L_9ScaleType4KindE0ELNS_15FloatRoundStyleE2ESK_EENS1_15EpilogueDefaultEEEEEvvEEEEvNT_6ParamsE)
        /*0020*/ 	.word	0x00000118
.L_16:


//--------------------- .nv.compat                --------------------------
	.section	.nv.compat,"",@"SHT_CUDA_COMPAT_INFO"
	.align	4
        /*0000*/ 	.byte	0x02, 0x09, 0x01, 0x00, 0x02, 0x02, 0x04, 0x00, 0x02, 0x05, 0x05, 0x00, 0x03, 0x07, 0x01, 0x01
        /*0010*/ 	.byte	0x02, 0x03, 0x01, 0x00, 0x02, 0x06, 0x01, 0x00, 0x04, 0x0b, 0x08, 0x00, 0x00, 0x00, 0x00, 0x00
        /*0020*/ 	.byte	0x00, 0x00, 0x00, 0x00


//--------------------- .nv.info._ZN7cutlass13device_kernelINS_4gemm6kernel13GemmUniversalIN4cute5tupleIJiiiiEEENS1_10collective13CollectiveMmaINS1_37MainloopSm90TmaGmmaWarpSpecializedFP8ILi3ENS5_IJNS4_1CILi1EEENSA_ILi2EEESB_EEENS1_32KernelTmaWarpSpecializedPingpongEEENS5_IJNSA_ILi64EEENSA_ILi256EEENSA_ILi32EEEEEENS_12float_e4m3_tENS5_IJlSB_lEEESK_SL_NS4_8TiledMMAINS4_8MMA_AtomIJNS4_4SM904GMMA31MMA_64x256x32_F32E4M3E4M3_SS_TNILNSP_7ScaleInE1ELSR_1EEEEEENS4_6LayoutINS5_IJSB_SB_SB_EEENS5_IJNSA_ILi0EEESW_SW_EEEEENS5_IJNS4_10UnderscoreESZ_SZ_EEEEENS4_23SM90_TMA_LOAD_MULTICASTENS4_14ComposedLayoutINS4_7SwizzleILi1ELi4ELi3EEENS4_18smem_ptr_flag_bitsILi8EEENSU_INS5_IJNSA_ILi8EEESI_EEENS5_IJSI_SB_EEEEEEEvNS4_8identityENS4_13SM90_TMA_LOADES1C_vS1D_EENS_8epilogue10collective6detail29Sm90TmaWarpSpecializedAdapterINS1H_15DefaultEpilogueISK_SL_SL_NS1G_6thread17LinearCombinationISK_Li1EffLNS1L_9ScaleType4KindE0ELNS_15FloatRoundStyleE2ESK_EENS1_15EpilogueDefaultEEEEEvvEEEEvNT_6ParamsE --------------------------
	.section	.nv.info._ZN7cutlass13device_kernelINS_4gemm6kernel13GemmUniversalIN4cute5tupleIJiiiiEEENS1_10collective13CollectiveMmaINS1_37MainloopSm90TmaGmmaWarpSpecializedFP8ILi3ENS5_IJNS4_1CILi1EEENSA_ILi2EEESB_EEENS1_32KernelTmaWarpSpecializedPingpongEEENS5_IJNSA_ILi64EEENSA_ILi256EEENSA_ILi32EEEEEENS_12float_e4m3_tENS5_IJlSB_lEEESK_SL_NS4_8TiledMMAINS4_8MMA_AtomIJNS4_4SM904GMMA31MMA_64x256x32_F32E4M3E4M3_SS_TNILNSP_7ScaleInE1ELSR_1EEEEEENS4_6LayoutINS5_IJSB_SB_SB_EEENS5_IJNSA_ILi0EEESW_SW_EEEEENS5_IJNS4_10UnderscoreESZ_SZ_EEEEENS4_23SM90_TMA_LOAD_MULTICASTENS4_14ComposedLayoutINS4_7SwizzleILi1ELi4ELi3EEENS4_18smem_ptr_flag_bitsILi8EEENSU_INS5_IJNSA_ILi8EEESI_EEENS5_IJSI_SB_EEEEEEEvNS4_8identityENS4_13SM90_TMA_LOADES1C_vS1D_EENS_8epilogue10collective6detail29Sm90TmaWarpSpecializedAdapterINS1H_15DefaultEpilogueISK_SL_SL_NS1G_6thread17LinearCombinationISK_Li1EffLNS1L_9ScaleType4KindE0ELNS_15FloatRoundStyleE2ESK_EENS1_15EpilogueDefaultEEEEEvvEEEEvNT_6ParamsE,"",@"SHT_CUDA_INFO"
	.sectionflags	@""
	.align	4


	//----- nvinfo : EIATTR_CUDA_API_VERSION
	.align		4
        /*0000*/ 	.byte	0x04, 0x37
        /*0002*/ 	.short	(.L_18 - .L_17)
.L_17:
        /*0004*/ 	.word	0x00000082


	//----- nvinfo : EIATTR_KPARAM_INFO
	.align		4
.L_18:
        /*0008*/ 	.byte	0x04, 0x17
        /*000a*/ 	.short	(.L_20 - .L_19)
.L_19:
        /*000c*/ 	.word	0x00000000
        /*0010*/ 	.short	0x0000
        /*0012*/ 	.short	0x0070
        /*0014*/ 	.byte	0x00, 0xf0, 0x01, 0x10


	//----- nvinfo : EIATTR_SPARSE_MMA_MASK
	.align		4
.L_20:
        /*0018*/ 	.byte	0x03, 0x50
        /*001a*/ 	.short	0x0000


	//----- nvinfo : EIATTR_MAXREG_COUNT
	.align		4
        /*001c*/ 	.byte	0x03, 0x1b
        /*001e*/ 	.short	0x00a8


	//----- nvinfo : EIATTR_NUM_BARRIERS
	.align		4
        /*0020*/ 	.byte	0x02, 0x4c
        /*0022*/ 	.byte	0x01
	.zero		1


	//----- nvinfo : EIATTR_ANNOTATIONS
	.align		4
        /*0024*/ 	.byte	0x04, 0x55
        /*0026*/ 	.short	(.L_22 - .L_21)


	//   ....[0]....
.L_21:
        /*0028*/ 	.word	0x00000001
        /*002c*/ 	.byte	0xa0, 0x06, 0x00, 0x00, 0x01, 0x00, 0x00, 0x00, 0xa0, 0x0d, 0x00, 0x00, 0x01, 0x00, 0x00, 0x00
        /* <DEDUP_REMOVED lines=208> */
        /*0d3c*/ 	.byte	0x80, 0x00, 0x01, 0x00, 0x01, 0x00, 0x00, 0x00, 0xd0, 0x00, 0x01, 0x00


	//----- nvinfo : EIATTR_MERCURY_ISA_VERSION
	.align		4
.L_22:
        /*0d48*/ 	.byte	0x03, 0x5f
        /*0d4a*/ 	.short	0x0101


	//----- nvinfo : EIATTR_INT_WARP_WIDE_INSTR_OFFSETS
	.align		4
        /*0d4c*/ 	.byte	0x04, 0x31
        /*0d4e*/ 	.short	(.L_24 - .L_23)


	//   ....[0]....
.L_23:
        /*0d50*/ 	.word	0x00000560


	//   ....[1]....
        /*0d54*/ 	.word	0x00000570


	//   ....[2]....
        /*0d58*/ 	.word	0x000005b0


	//   ....[3]....
        /*0d5c*/ 	.word	0x000005e0


	//   ....[4]....
        /*0d60*/ 	.word	0x000005f0


	//   ....[5]....
        /*0d64*/ 	.word	0x00000630


	//   ....[6]....
        /*0d68*/ 	.word	0x00000760


	//   ....[7]....
        /*0d6c*/ 	.word	0x00000790


	//   ....[8]....
        /*0d70*/ 	.word	0x000054d0


	//----- nvinfo : EIATTR_COOP_GROUP_MASK_REGIDS
	.align		4
.L_24:
        /*0d74*/ 	.byte	0x04, 0x29
        /*0d76*/ 	.short	(.L_26 - .L_25)


	//   ....[0]....
.L_25:
        /*0d78*/ 	.word	0xffffffff


	//   ....[1]....
        /*0d7c*/ 	.word	0xffffffff


	//   ....[2]....
        /*0d80*/ 	.word	0xffffffff


	//   ....[3]....
        /*0d84*/ 	.word	0xffffffff


	//   ....[4]....
        /*0d88*/ 	.word	0xffffffff


	//   ....[5]....
        /*0d8c*/ 	.word	0xffffffff


	//   ....[6]....
        /*0d90*/ 	.word	0xffffffff


	//----- nvinfo : EIATTR_COOP_GROUP_INSTR_OFFSETS
	.align		4
.L_26:
        /*0d94*/ 	.byte	0x04, 0x28
        /*0d96*/ 	.short	(.L_28 - .L_27)


	//   ....[0]....
.L_27:
        /*0d98*/ 	.word	0x00000070


	//   ....[1]....
        /*0d9c*/ 	.word	0x00000090


	//   ....[2]....
        /*0da0*/ 	.word	0x00000190


	//   ....[3]....
        /*0da4*/ 	.word	0x00000390


	//   ....[4]....
        /*0da8*/ 	.word	0x000003e0


	//   ....[5]....
        /*0dac*/ 	.word	0x000004a0


	//   ....[6]....
        /*0db0*/ 	.word	0x000008f0


	//----- nvinfo : EIATTR_REG_RECONFIG
	.align		4
.L_28:
        /*0db4*/ 	.byte	0x01, 0x54
	.zero		2


	//----- nvinfo : EIATTR_MBARRIER_INSTR_OFFSETS
	.align		4
        /*0db8*/ 	.byte	0x04, 0x39
        /*0dba*/ 	.short	(.L_30 - .L_29)


	//   ....[0]....
.L_29:
        /*0dbc*/ 	.word	0x00000310
        /*0dc0*/ 	.word	0x000000ff
        /*0dc4*/ 	.word	0x00000000
        /*0dc8*/ 	.short	0x0100
        /*0dca*/ 	.byte	0x07
	.zero		1


	//   ....[1]....
        /*0dcc*/ 	.word	0x00000320
        /*0dd0*/ 	.word	0x000000ff
        /*0dd4*/ 	.word	0x00000018
        /*0dd8*/ 	.short	0x0100
        /*0dda*/ 	.byte	0x07
	.zero		1


	//   ....[2]....
        /*0ddc*/ 	.word	0x00000330
        /*0de0*/ 	.word	0x000000ff
        /*0de4*/ 	.word	0x00000008
        /*0de8*/ 	.short	0x0100
        /*0dea*/ 	.byte	0x07
	.zero		1


	//   ....[3]....
        /*0dec*/ 	.word	0x00000340
        /*0df0*/ 	.word	0x000000ff
        /*0df4*/ 	.word	0x00000020
        /*0df8*/ 	.short	0x0100
        /*0dfa*/ 	.byte	0x07
	.zero		1


	//   ....[4]....
        /*0dfc*/ 	.word	0x00000350
        /*0e00*/ 	.word	0x000000ff
        /*0e04*/ 	.word	0x00000010
        /*0e08*/ 	.short	0x0100
        /*0e0a*/ 	.byte	0x07
	.zero		1


	//   ....[5]....
        /*0e0c*/ 	.word	0x00000360
        /*0e10*/ 	.word	0x000000ff
        /*0e14*/ 	.word	0x00000028
        /*0e18*/ 	.short	0x0100
        /*0e1a*/ 	.byte	0x07
	.zero		1


	//   ....[6]....
        /*0e1c*/ 	.word	0x000007d0
        /*0e20*/ 	.word	0x000000ff
        /*0e24*/ 	.word	0x00000060
        /*0e28*/ 	.short	0x0100
        /*0e2a*/ 	.byte	0x07
	.zero		1


	//   ....[7]....
        /*0e2c*/ 	.word	0x00000830
        /*0e30*/ 	.word	0x000000ff
        /*0e34*/ 	.word	0x00000068
        /*0e38*/ 	.short	0x0100
        /*0e3a*/ 	.byte	0x07
	.zero		1


	//   ....[8]....
        /*0e3c*/ 	.word	0x00000870
        /*0e40*/ 	.word	0x000000ff
        /*0e44*/ 	.word	0x00000040
        /*0e48*/ 	.short	0x0100
        /*0e4a*/ 	.byte	0x0a
	.zero		1


	//   ....[9]....
        /*0e4c*/ 	.word	0x00000880
        /*0e50*/ 	.word	0x000000ff
        /*0e54*/ 	.word	0x00000048
        /*0e58*/ 	.short	0x0100
        /*0e5a*/ 	.byte	0x0a
	.zero		1


	//   ....[10]....
        /*0e5c*/ 	.word	0x00000890
        /*0e60*/ 	.word	0x000000ff
        /*0e64*/ 	.word	0x00000050
        /*0e68*/ 	.short	0x0100
        /*0e6a*/ 	.byte	0x0a
	.zero		1


	//   ....[11]....
        /*0e6c*/ 	.word	0x000008a0
        /*0e70*/ 	.word	0x000000ff
        /*0e74*/ 	.word	0x00000058
        /*0e78*/ 	.short	0x0100
        /*0e7a*/ 	.byte	0x0a
	.zero		1


	//   ....[12]....
        /*0e7c*/ 	.word	0x00001750
        /*0e80*/ 	.word	0x000000ff
        /*0e84*/ 	.word	0xfffffff8
        /*0e88*/ 	.short	0x010a
        /*0e8a*/ 	.byte	0x11
	.zero		1


	//   ....[13]....
        /*0e8c*/ 	.word	0x00002130
        /*0e90*/ 	.word	0x000000ff
        /*0e94*/ 	.word	0x00000000
        /*0e98*/ 	.short	0x010a
        /*0e9a*/ 	.byte	0x06
	.zero		1


	//   ....[14]....
        /*0e9c*/ 	.word	0x00002170
        /*0ea0*/ 	.word	0x000000ff
        /*0ea4*/ 	.word	0x00000000
        /*0ea8*/ 	.short	0x010a
        /*0eaa*/ 	.byte	0x06
	.zero		1


	//   ....[15]....
        /*0eac*/ 	.word	0x00003300
        /*0eb0*/ 	.word	0x000000ff
        /*0eb4*/ 	.word	0x00000000
        /*0eb8*/ 	.short	0x010a
        /*0eba*/ 	.byte	0x09
	.zero		1


	//   ....[16]....
        /*0ebc*/ 	.word	0x00003340
        /*0ec0*/ 	.word	0x000000ff
        /*0ec4*/ 	.word	0x00000000
        /*0ec8*/ 	.short	0x010a
        /*0eca*/ 	.byte	0x09
	.zero		1


	//   ....[17]....
        /*0ecc*/ 	.word	0x00004380
        /*0ed0*/ 	.word	0x000000e5
        /*0ed4*/ 	.word	0x00000000
        /*0ed8*/ 	.short	0x0101
        /*0eda*/ 	.byte	0x3f
	.zero		1


	//   ....[18]....
        /*0edc*/ 	.word	0x00005430
        /*0ee0*/ 	.word	0x000000e3
        /*0ee4*/ 	.word	0x00000000
        /*0ee8*/ 	.short	0x0101
        /*0eea*/ 	.byte	0x1d
	.zero		1


	//   ....[19]....
        /*0eec*/ 	.word	0x00005590
        /*0ef0*/ 	.word	0x00000018
        /*0ef4*/ 	.word	0x00000000
        /*0ef8*/ 	.short	0x0101
        /*0efa*/ 	.byte	0x3f
	.zero		1


	//   ....[20]....
        /*0efc*/ 	.word	0x00005640
        /*0f00*/ 	.word	0x000000ff
        /*0f04*/ 	.word	0x00000008
        /*0f08*/ 	.short	0x010a
        /*0f0a*/ 	.byte	0x11
	.zero		1


	//   ....[21]....
        /*0f0c*/ 	.word	0x0000e830
        /*0f10*/ 	.word	0x00000003
        /*0f14*/ 	.word	0x00000000
        /*0f18*/ 	.short	0x0101
        /*0f1a*/ 	.byte	0x1d
	.zero		1


	//   ....[22]....
        /*0f1c*/ 	.word	0x0000f270
        /*0f20*/ 	.word	0x0000000b
        /*0f24*/ 	.word	0x00000018
        /*0f28*/ 	.short	0x010a
        /*0f2a*/ 	.byte	0x3f
	.zero		1


	//   ....[23]....
        /*0f2c*/ 	.word	0x0000f640
        /*0f30*/ 	.word	0x00000005
        /*0f34*/ 	.word	0x00000068
        /*0f38*/ 	.short	0x0101
        /*0f3a*/ 	.byte	0x3f
	.zero		1


	//   ....[24]....
        /*0f3c*/ 	.word	0x0000fe50
        /*0f40*/ 	.word	0x00000007
        /*0f44*/ 	.word	0x00000000
        /*0f48*/ 	.short	0x010a
        /*0f4a*/ 	.byte	0x3f
	.zero		1


	//   ....[25]....
        /*0f4c*/ 	.word	0x0000fed0
        /*0f50*/ 	.word	0x00000006
        /*0f54*/ 	.word	0x00000000
        /*0f58*/ 	.short	0x010a
        /*0f5a*/ 	.byte	0x3f
	.zero		1


	//   ....[26]....
        /*0f5c*/ 	.word	0x0000ff60
        /*0f60*/ 	.word	0x00000003
        /*0f64*/ 	.word	0x00000000
        /*0f68*/ 	.short	0x010a
        /*0f6a*/ 	.byte	0x3f
	.zero		1


	//   ....[27]....
        /*0f6c*/ 	.word	0x0000ffd0
        /*0f70*/ 	.word	0x00000003
        /*0f74*/ 	.word	0xfffffff8
        /*0f78*/ 	.short	0x010a
        /*0f7a*/ 	.byte	0x3f
	.zero		1


	//   ....[28]....
        /*0f7c*/ 	.word	0x00010030
        /*0f80*/ 	.word	0x00000003
        /*0f84*/ 	.word	0x00000000
        /*0f88*/ 	.short	0x010a
        /*0f8a*/ 	.byte	0x3f
	.zero		1


	//   ....[29]....
        /*0f8c*/ 	.word	0x000100a0
        /*0f90*/ 	.word	0x00000000
        /*0f94*/ 	.word	0x00000000
        /*0f98*/ 	.short	0x010a
        /*0f9a*/ 	.byte	0x3f
	.zero		1


	//   ....[30]....
        /*0f9c*/ 	.word	0x00010110
        /*0fa0*/ 	.word	0x00000019
        /*0fa4*/ 	.word	0x00000008
        /*0fa8*/ 	.short	0x010a
        /*0faa*/ 	.byte	0x3f
	.zero		1


	//   ....[31]....
        /*0fac*/ 	.word	0x000101e0
        /*0fb0*/ 	.word	0x0000000b
        /*0fb4*/ 	.word	0x00000018
        /*0fb8*/ 	.short	0x010a
        /*0fba*/ 	.byte	0x3f
	.zero		1


	//   ....[32]....
        /*0fbc*/ 	.word	0x000102c0
        /*0fc0*/ 	.word	0x00000007
        /*0fc4*/ 	.word	0x00000000
        /*0fc8*/ 	.short	0x010a
        /*0fca*/ 	.byte	0x3f
	.zero		1


	//   ....[33]....
        /*0fcc*/ 	.word	0x00010310
        /*0fd0*/ 	.word	0x00000006
        /*0fd4*/ 	.word	0x00000000
        /*0fd8*/ 	.short	0x010a
        /*0fda*/ 	.byte	0x3f
	.zero		1


	//----- nvinfo : EIATTR_NUM_MBARRIERS
	.align		4
.L_30:
        /*0fdc*/ 	.byte	0x03, 0x38
        /*0fde*/ 	.short	0x000c


	//----- nvinfo : EIATTR_EXIT_INSTR_OFFSETS
	.align		4
        /*0fe0*/ 	.byte	0x04, 0x1c
        /*0fe2*/ 	.short	(.L_32 - .L_31)


	//   ....[0]....
.L_31:
        /*0fe4*/ 	.word	0x00001490


	//   ....[1]....
        /*0fe8*/ 	.word	0x000014f0


	//   ....[2]....
        /*0fec*/ 	.word	0x0000ef40


	//   ....[3]....
        /*0ff0*/ 	.word	0x0000ef70


	//   ....[4]....
        /*0ff4*/ 	.word	0x0000ffb0


	//----- nvinfo : EIATTR_MAX_THREADS
	.align		4
.L_32:
        /*0ff8*/ 	.byte	0x04, 0x05
        /*0ffa*/ 	.short	(.L_34 - .L_33)
.L_33:
        /*0ffc*/ 	.word	0x00000180
        /*1000*/ 	.word	0x00000001
        /*1004*/ 	.word	0x00000001


	//----- nvinfo : EIATTR_CRS_STACK_SIZE
	.align		4
.L_34:
        /*1008*/ 	.byte	0x04, 0x1e
        /*100a*/ 	.short	(.L_36 - .L_35)
.L_35:
        /*100c*/ 	.word	0x00000000


	//----- nvinfo : EIATTR_CBANK_PARAM_SIZE
	.align		4
.L_36:
        /*1010*/ 	.byte	0x03, 0x19
        /*1012*/ 	.short	0x0470


	//----- nvinfo : EIATTR_PARAM_CBANK
	.align		4
        /*1014*/ 	.byte	0x04, 0x0a
        /*1016*/ 	.short	(.L_38 - .L_37)
	.align		4
.L_37:
        /*1018*/ 	.word	index@(.nv.constant0._ZN7cutlass13device_kernelINS_4gemm6kernel13GemmUniversalIN4cute5tupleIJiiiiEEENS1_10collective13CollectiveMmaINS1_37MainloopSm90TmaGmmaWarpSpecializedFP8ILi3ENS5_IJNS4_1CILi1EEENSA_ILi2EEESB_EEENS1_32KernelTmaWarpSpecializedPingpongEEENS5_IJNSA_ILi64EEENSA_ILi256EEENSA_ILi32EEEEEENS_12float_e4m3_tENS5_IJlSB_lEEESK_SL_NS4_8TiledMMAINS4_8MMA_AtomIJNS4_4SM904GMMA31MMA_64x256x32_F32E4M3E4M3_SS_TNILNSP_7ScaleInE1ELSR_1EEEEEENS4_6LayoutINS5_IJSB_SB_SB_EEENS5_IJNSA_ILi0EEESW_SW_EEEEENS5_IJNS4_10UnderscoreESZ_SZ_EEEEENS4_23SM90_TMA_LOAD_MULTICASTENS4_14ComposedLayoutINS4_7SwizzleILi1ELi4ELi3EEENS4_18smem_ptr_flag_bitsILi8EEENSU_INS5_IJNSA_ILi8EEESI_EEENS5_IJSI_SB_EEEEEEEvNS4_8identityENS4_13SM90_TMA_LOADES1C_vS1D_EENS_8epilogue10collective6detail29Sm90TmaWarpSpecializedAdapterINS1H_15DefaultEpilogueISK_SL_SL_NS1G_6thread17LinearCombinationISK_Li1EffLNS1L_9ScaleType4KindE0ELNS_15FloatRoundStyleE2ESK_EENS1_15EpilogueDefaultEEEEEvvEEEEvNT_6ParamsE)
        /*101c*/ 	.short	0x0210
        /*101e*/ 	.short	0x0470


	//----- nvinfo : EIATTR_SW_WAR
	.align		4
.L_38:
        /*1020*/ 	.byte	0x04, 0x36
        /*1022*/ 	.short	(.L_40 - .L_39)
.L_39:
        /*1024*/ 	.word	0x00000008
.L_40:


//--------------------- .nv.callgraph             --------------------------
	.section	.nv.callgraph,"",@"SHT_CUDA_CALLGRAPH"
	.align	4
	.sectionentsize	8
	.align		4
        /*0000*/ 	.word	0x00000000
	.align		4
        /*0004*/ 	.word	0xffffffff
	.align		4
        /*0008*/ 	.word	0x00000000
	.align		4
        /*000c*/ 	.word	0xfffffffe
	.align		4
        /*0010*/ 	.word	0x00000000
	.align		4
        /*0014*/ 	.word	0xfffffffd
	.align		4
        /*0018*/ 	.word	0x00000000
	.align		4
        /*001c*/ 	.word	0xfffffffc


//--------------------- .nv.constant4             --------------------------
	.section	.nv.constant4,"a",@progbits
	.align	8
	.align		8
.nv.constant4:
        /*0000*/ 	.dword	_ZN39_INTERNAL_e8d9f1df_4_k_cu_724128a0_29234cuda3std3__45__cpo5beginE
	.align		8
        /*0008*/ 	.dword	_ZN39_INTERNAL_e8d9f1df_4_k_cu_724128a0_29234cuda3std3__45__cpo3endE
	.align		8
        /*0010*/ 	.dword	_ZN39_INTERNAL_e8d9f1df_4_k_cu_724128a0_29234cuda3std3__45__cpo6cbeginE
	.align		8
        /*0018*/ 	.dword	_ZN39_INTERNAL_e8d9f1df_4_k_cu_724128a0_29234cuda3std3__45__cpo4cendE
	.align		8
        /*0020*/ 	.dword	_ZN39_INTERNAL_e8d9f1df_4_k_cu_724128a0_29234cuda3std3__441_GLOBAL__N__e8d9f1df_4_k_cu_724128a0_29236ignoreE
	.align		8
        /*0028*/ 	.dword	_ZN39_INTERNAL_e8d9f1df_4_k_cu_724128a0_29234cuda3std3__419piecewise_constructE
	.align		8
        /*0030*/ 	.dword	_ZN39_INTERNAL_e8d9f1df_4_k_cu_724128a0_29234cuda3std3__48in_placeE
	.align		8
        /*0038*/ 	.dword	_ZN39_INTERNAL_e8d9f1df_4_k_cu_724128a0_29234cuda3std6ranges3__45__cpo4swapE
	.align		8
        /*0040*/ 	.dword	_ZN39_INTERNAL_e8d9f1df_4_k_cu_724128a0_29234cuda3std6ranges3__45__cpo9iter_moveE
	.align		8
        /*0048*/ 	.dword	_ZN39_INTERNAL_e8d9f1df_4_k_cu_724128a0_29234cute7productE
	.align		8
        /*0050*/ 	.dword	_ZN39_INTERNAL_e8d9f1df_4_k_cu_724128a0_29234cute1_E


//--------------------- .text._ZN7cutlass13device_kernelINS_4gemm6kernel13GemmUniversalIN4cute5tupleIJiiiiEEENS1_10collective13CollectiveMmaINS1_37MainloopSm90TmaGmmaWarpSpecializedFP8ILi3ENS5_IJNS4_1CILi1EEENSA_ILi2EEESB_EEENS1_32KernelTmaWarpSpecializedPingpongEEENS5_IJNSA_ILi64EEENSA_ILi256EEENSA_ILi32EEEEEENS_12float_e4m3_tENS5_IJlSB_lEEESK_SL_NS4_8TiledMMAINS4_8MMA_AtomIJNS4_4SM904GMMA31MMA_64x256x32_F32E4M3E4M3_SS_TNILNSP_7ScaleInE1ELSR_1EEEEEENS4_6LayoutINS5_IJSB_SB_SB_EEENS5_IJNSA_ILi0EEESW_SW_EEEEENS5_IJNS4_10UnderscoreESZ_SZ_EEEEENS4_23SM90_TMA_LOAD_MULTICASTENS4_14ComposedLayoutINS4_7SwizzleILi1ELi4ELi3EEENS4_18smem_ptr_flag_bitsILi8EEENSU_INS5_IJNSA_ILi8EEESI_EEENS5_IJSI_SB_EEEEEEEvNS4_8identityENS4_13SM90_TMA_LOADES1C_vS1D_EENS_8epilogue10collective6detail29Sm90TmaWarpSpecializedAdapterINS1H_15DefaultEpilogueISK_SL_SL_NS1G_6thread17LinearCombinationISK_Li1EffLNS1L_9ScaleType4KindE0ELNS_15FloatRoundStyleE2ESK_EENS1_15EpilogueDefaultEEEEEvvEEEEvNT_6ParamsE --------------------------
	.section	.text._ZN7cutlass13device_kernelINS_4gemm6kernel13GemmUniversalIN4cute5tupleIJiiiiEEENS1_10collective13CollectiveMmaINS1_37MainloopSm90TmaGmmaWarpSpecializedFP8ILi3ENS5_IJNS4_1CILi1EEENSA_ILi2EEESB_EEENS1_32KernelTmaWarpSpecializedPingpongEEENS5_IJNSA_ILi64EEENSA_ILi256EEENSA_ILi32EEEEEENS_12float_e4m3_tENS5_IJlSB_lEEESK_SL_NS4_8TiledMMAINS4_8MMA_AtomIJNS4_4SM904GMMA31MMA_64x256x32_F32E4M3E4M3_SS_TNILNSP_7ScaleInE1ELSR_1EEEEEENS4_6LayoutINS5_IJSB_SB_SB_EEENS5_IJNSA_ILi0EEESW_SW_EEEEENS5_IJNS4_10UnderscoreESZ_SZ_EEEEENS4_23SM90_TMA_LOAD_MULTICASTENS4_14ComposedLayoutINS4_7SwizzleILi1ELi4ELi3EEENS4_18smem_ptr_flag_bitsILi8EEENSU_INS5_IJNSA_ILi8EEESI_EEENS5_IJSI_SB_EEEEEEEvNS4_8identityENS4_13SM90_TMA_LOADES1C_vS1D_EENS_8epilogue10collective6detail29Sm90TmaWarpSpecializedAdapterINS1H_15DefaultEpilogueISK_SL_SL_NS1G_6thread17LinearCombinationISK_Li1EffLNS1L_9ScaleType4KindE0ELNS_15FloatRoundStyleE2ESK_EENS1_15EpilogueDefaultEEEEEvvEEEEvNT_6ParamsE,"ax",@progbits
	.align	128
.text._ZN7cutlass13device_kernelINS_4gemm6kernel13GemmUniversalIN4cute5tupleIJiiiiEEENS1_10collective13CollectiveMmaINS1_37MainloopSm90TmaGmmaWarpSpecializedFP8ILi3ENS5_IJNS4_1CILi1EEENSA_ILi2EEESB_EEENS1_32KernelTmaWarpSpecializedPingpongEEENS5_IJNSA_ILi64EEENSA_ILi256EEENSA_ILi32EEEEEENS_12float_e4m3_tENS5_IJlSB_lEEESK_SL_NS4_8TiledMMAINS4_8MMA_AtomIJNS4_4SM904GMMA31MMA_64x256x32_F32E4M3E4M3_SS_TNILNSP_7ScaleInE1ELSR_1EEEEEENS4_6LayoutINS5_IJSB_SB_SB_EEENS5_IJNSA_ILi0EEESW_SW_EEEEENS5_IJNS4_10UnderscoreESZ_SZ_EEEEENS4_23SM90_TMA_LOAD_MULTICASTENS4_14ComposedLayoutINS4_7SwizzleILi1ELi4ELi3EEENS4_18smem_ptr_flag_bitsILi8EEENSU_INS5_IJNSA_ILi8EEESI_EEENS5_IJSI_SB_EEEEEEEvNS4_8identityENS4_13SM90_TMA_LOADES1C_vS1D_EENS_8epilogue10collective6detail29Sm90TmaWarpSpecializedAdapterINS1H_15DefaultEpilogueISK_SL_SL_NS1G_6thread17LinearCombinationISK_Li1EffLNS1L_9ScaleType4KindE0ELNS_15FloatRoundStyleE2ESK_EENS1_15EpilogueDefaultEEEEEvvEEEEvNT_6ParamsE:
        .type           _ZN7cutlass13device_kernelINS_4gemm6kernel13GemmUniversalIN4cute5tupleIJiiiiEEENS1_10collective13CollectiveMmaINS1_37MainloopSm90TmaGmmaWarpSpecializedFP8ILi3ENS5_IJNS4_1CILi1EEENSA_ILi2EEESB_EEENS1_32KernelTmaWarpSpecializedPingpongEEENS5_IJNSA_ILi64EEENSA_ILi256EEENSA_ILi32EEEEEENS_12float_e4m3_tENS5_IJlSB_lEEESK_SL_NS4_8TiledMMAINS4_8MMA_AtomIJNS4_4SM904GMMA31MMA_64x256x32_F32E4M3E4M3_SS_TNILNSP_7ScaleInE1ELSR_1EEEEEENS4_6LayoutINS5_IJSB_SB_SB_EEENS5_IJNSA_ILi0EEESW_SW_EEEEENS5_IJNS4_10UnderscoreESZ_SZ_EEEEENS4_23SM90_TMA_LOAD_MULTICASTENS4_14ComposedLayoutINS4_7SwizzleILi1ELi4ELi3EEENS4_18smem_ptr_flag_bitsILi8EEENSU_INS5_IJNSA_ILi8EEESI_EEENS5_IJSI_SB_EEEEEEEvNS4_8identityENS4_13SM90_TMA_LOADES1C_vS1D_EENS_8epilogue10collective6detail29Sm90TmaWarpSpecializedAdapterINS1H_15DefaultEpilogueISK_SL_SL_NS1G_6thread17LinearCombinationISK_Li1EffLNS1L_9ScaleType4KindE0ELNS_15FloatRoundStyleE2ESK_EENS1_15EpilogueDefaultEEEEEvvEEEEvNT_6ParamsE,@function
        .size           _ZN7cutlass13device_kernelINS_4gemm6kernel13GemmUniversalIN4cute5tupleIJiiiiEEENS1_10collective13CollectiveMmaINS1_37MainloopSm90TmaGmmaWarpSpecializedFP8ILi3ENS5_IJNS4_1CILi1EEENSA_ILi2EEESB_EEENS1_32KernelTmaWarpSpecializedPingpongEEENS5_IJNSA_ILi64EEENSA_ILi256EEENSA_ILi32EEEEEENS_12float_e4m3_tENS5_IJlSB_lEEESK_SL_NS4_8TiledMMAINS4_8MMA_AtomIJNS4_4SM904GMMA31MMA_64x256x32_F32E4M3E4M3_SS_TNILNSP_7ScaleInE1ELSR_1EEEEEENS4_6LayoutINS5_IJSB_SB_SB_EEENS5_IJNSA_ILi0EEESW_SW_EEEEENS5_IJNS4_10UnderscoreESZ_SZ_EEEEENS4_23SM90_TMA_LOAD_MULTICASTENS4_14ComposedLayoutINS4_7SwizzleILi1ELi4ELi3EEENS4_18smem_ptr_flag_bitsILi8EEENSU_INS5_IJNSA_ILi8EEESI_EEENS5_IJSI_SB_EEEEEEEvNS4_8identityENS4_13SM90_TMA_LOADES1C_vS1D_EENS_8epilogue10collective6detail29Sm90TmaWarpSpecializedAdapterINS1H_15DefaultEpilogueISK_SL_SL_NS1G_6thread17LinearCombinationISK_Li1EffLNS1L_9ScaleType4KindE0ELNS_15FloatRoundStyleE2ESK_EENS1_15EpilogueDefaultEEEEEvvEEEEvNT_6ParamsE,(.L_x_334 - _ZN7cutlass13device_kernelINS_4gemm6kernel13GemmUniversalIN4cute5tupleIJiiiiEEENS1_10collective13CollectiveMmaINS1_37MainloopSm90TmaGmmaWarpSpecializedFP8ILi3ENS5_IJNS4_1CILi1EEENSA_ILi2EEESB_EEENS1_32KernelTmaWarpSpecializedPingpongEEENS5_IJNSA_ILi64EEENSA_ILi256EEENSA_ILi32EEEEEENS_12float_e4m3_tENS5_IJlSB_lEEESK_SL_NS4_8TiledMMAINS4_8MMA_AtomIJNS4_4SM904GMMA31MMA_64x256x32_F32E4M3E4M3_SS_TNILNSP_7ScaleInE1ELSR_1EEEEEENS4_6LayoutINS5_IJSB_SB_SB_EEENS5_IJNSA_ILi0EEESW_SW_EEEEENS5_IJNS4_10UnderscoreESZ_SZ_EEEEENS4_23SM90_TMA_LOAD_MULTICASTENS4_14ComposedLayoutINS4_7SwizzleILi1ELi4ELi3EEENS4_18smem_ptr_flag_bitsILi8EEENSU_INS5_IJNSA_ILi8EEESI_EEENS5_IJSI_SB_EEEEEEEvNS4_8identityENS4_13SM90_TMA_LOADES1C_vS1D_EENS_8epilogue10collective6detail29Sm90TmaWarpSpecializedAdapterINS1H_15DefaultEpilogueISK_SL_SL_NS1G_6thread17LinearCombinationISK_Li1EffLNS1L_9ScaleType4KindE0ELNS_15FloatRoundStyleE2ESK_EENS1_15EpilogueDefaultEEEEEvvEEEEvNT_6ParamsE)
        .other          _ZN7cutlass13device_kernelINS_4gemm6kernel13GemmUniversalIN4cute5tupleIJiiiiEEENS1_10collective13CollectiveMmaINS1_37MainloopSm90TmaGmmaWarpSpecializedFP8ILi3ENS5_IJNS4_1CILi1EEENSA_ILi2EEESB_EEENS1_32KernelTmaWarpSpecializedPingpongEEENS5_IJNSA_ILi64EEENSA_ILi256EEENSA_ILi32EEEEEENS_12float_e4m3_tENS5_IJlSB_lEEESK_SL_NS4_8TiledMMAINS4_8MMA_AtomIJNS4_4SM904GMMA31MMA_64x256x32_F32E4M3E4M3_SS_TNILNSP_7ScaleInE1ELSR_1EEEEEENS4_6LayoutINS5_IJSB_SB_SB_EEENS5_IJNSA_ILi0EEESW_SW_EEEEENS5_IJNS4_10UnderscoreESZ_SZ_EEEEENS4_23SM90_TMA_LOAD_MULTICASTENS4_14ComposedLayoutINS4_7SwizzleILi1ELi4ELi3EEENS4_18smem_ptr_flag_bitsILi8EEENSU_INS5_IJNSA_ILi8EEESI_EEENS5_IJSI_SB_EEEEEEEvNS4_8identityENS4_13SM90_TMA_LOADES1C_vS1D_EENS_8epilogue10collective6detail29Sm90TmaWarpSpecializedAdapterINS1H_15DefaultEpilogueISK_SL_SL_NS1G_6thread17LinearCombinationISK_Li1EffLNS1L_9ScaleType4KindE0ELNS_15FloatRoundStyleE2ESK_EENS1_15EpilogueDefaultEEEEEvvEEEEvNT_6ParamsE,@"STO_CUDA_ENTRY STV_DEFAULT"
_ZN7cutlass13device_kernelINS_4gemm6kernel13GemmUniversalIN4cute5tupleIJiiiiEEENS1_10collective13CollectiveMmaINS1_37MainloopSm90TmaGmmaWarpSpecializedFP8ILi3ENS5_IJNS4_1CILi1EEENSA_ILi2EEESB_EEENS1_32KernelTmaWarpSpecializedPingpongEEENS5_IJNSA_ILi64EEENSA_ILi256EEENSA_ILi32EEEEEENS_12float_e4m3_tENS5_IJlSB_lEEESK_SL_NS4_8TiledMMAINS4_8MMA_AtomIJNS4_4SM904GMMA31MMA_64x256x32_F32E4M3E4M3_SS_TNILNSP_7ScaleInE1ELSR_1EEEEEENS4_6LayoutINS5_IJSB_SB_SB_EEENS5_IJNSA_ILi0EEESW_SW_EEEEENS5_IJNS4_10UnderscoreESZ_SZ_EEEEENS4_23SM90_TMA_LOAD_MULTICASTENS4_14ComposedLayoutINS4_7SwizzleILi1ELi4ELi3EEENS4_18smem_ptr_flag_bitsILi8EEENSU_INS5_IJNSA_ILi8EEESI_EEENS5_IJSI_SB_EEEEEEEvNS4_8identityENS4_13SM90_TMA_LOADES1C_vS1D_EENS_8epilogue10collective6detail29Sm90TmaWarpSpecializedAdapterINS1H_15DefaultEpilogueISK_SL_SL_NS1G_6thread17LinearCombinationISK_Li1EffLNS1L_9ScaleType4KindE0ELNS_15FloatRoundStyleE2ESK_EENS1_15EpilogueDefaultEEEEEvvEEEEvNT_6ParamsE:
[----:B------:R-:W0:Y:S02]  /*0000*/  LDC R1, c[0x0][0x28] ;  /* 0x00000a00ff017b82 */ /* 0x000e240000000800 */
[----:B0-----:R-:W-:Y:S01]  /*0010*/  VIADD R1, R1, 0xfffffee8 ;  /* 0xfffffee801017836 */ /* 0x001fe20000000000 */
[----:B------:R-:W0:Y:S01]  /*0020*/  S2R R2, SR_TID.X ;  /* 0x0000000000027919 */ /* 0x000e220000002100 */
[----:B------:R-:W-:Y:S01]  /*0030*/  ELECT P0, URZ, PT ;  /* 0x00000000003f782f */ /* 0x000fe20003800000 */
[----:B------:R-:W-:Y:S01]  /*0040*/  BSSY B0, `(.L_x_0) ;  /* 0x0000014000007945 */ /* 0x000fe20003800000 */
[--C-:B0-----:R-:W-:Y:S02]  /*0050*/  SHF.R.U32.HI R0, RZ, 0x5, R2.reuse ;  /* 0x00000005ff007819 */ /* 0x101fe40000011602 */
[----:B------:R-:W-:-:S03]  /*0060*/  SHF.R.U32.HI R5, RZ, 0x7, R2 ;  /* 0x00000007ff057819 */ /* 0x000fc60000011602 */
[----:B------:R-:W0:Y:S02]  /*0070*/  SHFL.IDX PT, R3, R0, RZ, 0x1f ;  /* 0x00001fff00037589 */ /* 0x000e2400000e0000 */
[----:B0-----:R-:W-:Y:S02]  /*0080*/  R2UR UR6, R3 ;  /* 0x00000000030672ca */ /* 0x001fe400000e0000 */
[----:B------:R0:W1:Y:S11]  /*0090*/  SHFL.IDX PT, R3, R5, RZ, 0x1f ;  /* 0x00001fff05037589 */ /* 0x00007600000e0000 */
[----:B------:R-:W-:-:S02]  /*00a0*/  USHF.R.S32.HI UR4, URZ, 0x1f, UR6 ;  /* 0x0000001f3f047899 */ /* 0x000fc40008011406 */
[----:B------:R-:W-:Y:S02]  /*00b0*/  ISETP.NE.OR P0, PT, RZ, UR6, !P0 ;  /* 0x00000006ff007c0c */ /* 0x000fe4000c705670 */
[----:B------:R-:W-:-:S04]  /*00c0*/  ULEA.HI UR4, UR4, UR6, URZ, 0x2 ;  /* 0x0000000604047291 */ /* 0x000fc8000f8f103f */
[----:B------:R-:W-:-:S04]  /*00d0*/  ULOP3.LUT UR4, UR4, 0xfffffffc, URZ, 0xc0, !UPT ;  /* 0xfffffffc04047892 */ /* 0x000fc8000f8ec03f */
[----:B------:R-:W-:-:S03]  /*00e0*/  UIADD3 UR6, UR6, -UR4, URZ ;  /* 0x8000000406067290 */ /* 0x000fc6000fffe03f */
[----:B01----:R-:W-:Y:S09]  /*00f0*/  @P0 BRA `(.L_x_1) ;  /* 0x0000000000200947 */ /* 0x003ff20003800000 */
[----:B------:R-:W-:Y:S02]  /*0100*/  ULDC.64 UR4, c[0x0][0x198] ;  /* 0x0000660000047ab9 */ /* 0x000fe40000000a00 */
[----:B------:R-:W-:Y:S02]  /*0110*/  UIADD3 UR8, UP0, UR4, 0xf0, URZ ;  /* 0x000000f004087890 */ /* 0x000fe4000ff1e03f */
[----:B------:R-:W-:Y:S02]  /*0120*/  UIADD3 UR4, UP1, UR4, 0x1f0, URZ ;  /* 0x000001f004047890 */ /* 0x000fe4000ff3e03f */
[----:B------:R-:W-:Y:S02]  /*0130*/  UIADD3.X UR9, URZ, UR5, URZ, UP0, !UPT ;  /* 0x000000053f097290 */ /* 0x000fe400087fe43f */
[----:B------:R-:W-:-:S07]  /*0140*/  UIADD3.X UR5, URZ, UR5, URZ, UP1, !UPT ;  /* 0x000000053f057290 */ /* 0x000fce0008ffe43f */
[----:B------:R0:W-:Y:S02]  /*0150*/  UTMACCTL.PF [UR8] ;  /* 0x00000000080079b9 */ /* 0x0001e40008040000 */
[----:B------:R0:W-:Y:S02]  /*0160*/  UTMACCTL.PF [UR4] ;  /* 0x00000000040079b9 */ /* 0x0001e40008040000 */
[----:B0-----:R-:W-:Y:S01]  /*0170*/  NOP ;  /* 0x0000000000007918 */ /* 0x001fe20000000000 */
.L_x_1:
[----:B------:R-:W-:Y:S05]  /*0180*/  BSYNC B0 ;  /* 0x0000000000007941 */ /* 0x000fea0003800000 */
.L_x_0:
[----:B------:R-:W0:Y:S01]  /*0190*/  SHFL.IDX PT, R6, R0, RZ, 0x1f ;  /* 0x00001fff00067589 */ /* 0x000e2200000e0000 */
[----:B------:R-:W-:Y:S01]  /*01a0*/  R2UR UR14, R3 ;  /* 0x00000000030e72ca */ /* 0x000fe200000e0000 */
[----:B------:R-:W-:-:S04]  /*01b0*/  UISETP.NE.AND UP0, UPT, UR6, 0x3, UPT ;  /* 0x000000030600788c */ /* 0x000fc8000bf05270 */
[----:B------:R-:W-:-:S08]  /*01c0*/  UISETP.EQ.OR UP0, UPT, UR6, URZ, !UP0 ;  /* 0x0000003f0600728c */ /* 0x000fd0000c702670 */
[----:B------:R-:W-:Y:S02]  /*01d0*/  UIADD3 UR12, UR14, -0x1, URZ ;  /* 0xffffffff0e0c7890 */ /* 0x000fe4000fffe03f */
[----:B------:R-:W-:Y:S02]  /*01e0*/  UISETP.EQ.AND UP0, UPT, UR14, URZ, UP0 ;  /* 0x0000003f0e00728c */ /* 0x000fe40008702270 */
[----:B------:R-:W-:Y:S02]  /*01f0*/  UISETP.GE.U32.AND UP1, UPT, UR12, 0x2, UPT ;  /* 0x000000020c00788c */ /* 0x000fe4000bf26070 */
[----:B------:R-:W-:Y:S01]  /*0200*/  USEL UR13, URZ, 0x1, !UP0 ;  /* 0x000000013f0d7887 */ /* 0x000fe2000c000000 */
[----:B0-----:R-:W-:-:S03]  /*0210*/  ISETP.NE.AND P0, PT, R6, RZ, PT ;  /* 0x000000ff0600720c */ /* 0x001fc60003f05270 */
[----:B------:R-:W-:-:S10]  /*0220*/  USEL UR13, UR13, 0x2, UP1 ;  /* 0x000000020d0d7887 */ /* 0x000fd40008800000 */
[----:B------:R-:W-:Y:S05]  /*0230*/  @P0 BRA `(.L_x_2) ;  /* 0x0000000000500947 */ /* 0x000fea0003800000 */
[----:B------:R-:W0:Y:S01]  /*0240*/  S2UR UR7, SR_CgaCtaId ;  /* 0x00000000000779c3 */ /* 0x000e220000008800 */
[----:B------:R-:W-:Y:S01]  /*0250*/  UMOV UR4, 0x400 ;  /* 0x0000040000047882 */ /* 0x000fe20000000000 */
[----:B------:R-:W-:Y:S01]  /*0260*/  UMOV UR5, 0x1 ;  /* 0x0000000100057882 */ /* 0x000fe20000000000 */
[----:B------:R-:W-:Y:S01]  /*0270*/  UMOV UR8, 0x2 ;  /* 0x0000000200087882 */ /* 0x000fe20000000000 */
[----:B------:R-:W-:Y:S01]  /*0280*/  ELECT P0, URZ, PT ;  /* 0x00000000003f782f */ /* 0x000fe20003800000 */
[----:B------:R-:W-:-:S04]  /*0290*/  UIADD3 UR8, -UR8, 0x100000, URZ ;  /* 0x0010000008087890 */ /* 0x000fc8000fffe13f */
[----:B------:R-:W-:Y:S02]  /*02a0*/  USHF.L.U32 UR9, UR8, 0xb, URZ ;  /* 0x0000000b08097899 */ /* 0x000fe4000800063f */
[----:B------:R-:W-:Y:S02]  /*02b0*/  USHF.L.U32 UR8, UR8, 0x1, URZ ;  /* 0x0000000108087899 */ /* 0x000fe4000800063f */
[----:B0-----:R-:W-:Y:S02]  /*02c0*/  ULEA UR7, UR7, UR4, 0x18 ;  /* 0x0000000407077291 */ /* 0x001fe4000f8ec03f */
[----:B------:R-:W-:-:S04]  /*02d0*/  UIADD3 UR4, -UR5, 0x100000, URZ ;  /* 0x0010000005047890 */ /* 0x000fc8000fffe13f */
[----:B------:R-:W-:Y:S02]  /*02e0*/  USHF.L.U32 UR5, UR4, 0xb, URZ ;  /* 0x0000000b04057899 */ /* 0x000fe4000800063f */
[----:B------:R-:W-:Y:S01]  /*02f0*/  USHF.L.U32 UR4, UR4, 0x1, URZ ;  /* 0x0000000104047899 */ /* 0x000fe2000800063f */
[----:B------:R-:W0:Y:S11]  /*0300*/  FENCE.VIEW.ASYNC.S ;  /* 0x00000000000073c6 */ /* 0x000e360000000000 */
[----:B0-----:R0:W1:Y:S01]  /*0310*/  SYNCS.EXCH.64 URZ, [UR7], UR4 ;  /* 0x00000004073f75b2 */ /* 0x0010620008000100 */
[----:B------:R0:W2:Y:S01]  /*0320*/  SYNCS.EXCH.64 URZ, [UR7+0x18], UR8 ;  /* 0x00001808073f75b2 */ /* 0x0000a20008000100 */
[----:B------:R0:W3:Y:S01]  /*0330*/  SYNCS.EXCH.64 URZ, [UR7+0x8], UR4 ;  /* 0x00000804073f75b2 */ /* 0x0000e20008000100 */
[----:B------:R0:W4:Y:S01]  /*0340*/  SYNCS.EXCH.64 URZ, [UR7+0x20], UR8 ;  /* 0x00002008073f75b2 */ /* 0x0001220008000100 */
[----:B------:R0:W0:Y:S01]  /*0350*/  SYNCS.EXCH.64 URZ, [UR7+0x10], UR4 ;  /* 0x00001004073f75b2 */ /* 0x0000220008000100 */
[----:B------:R0:W0:Y:S01]  /*0360*/  SYNCS.EXCH.64 URZ, [UR7+0x28], UR8 ;  /* 0x00002808073f75b2 */ /* 0x0000220008000100 */
[----:B------:R-:W-:Y:S01]  /*0370*/  NOP ;  /* 0x0000000000007918 */ /* 0x000fe20000000000 */
.L_x_2:
[----:B------:R-:W-:Y:S01]  /*0380*/  SHF.R.S32.HI R3, RZ, 0x1f, R2 ;  /* 0x0000001fff037819 */ /* 0x000fe20000011402 */
[----:B------:R-:W5:Y:S01]  /*0390*/  SHFL.IDX PT, R8, R0, RZ, 0x1f ;  /* 0x00001fff00087589 */ /* 0x000f6200000e0000 */
[----:B------:R-:W-:Y:S02]  /*03a0*/  ELECT P0, URZ, PT ;  /* 0x00000000003f782f */ /* 0x000fe40003800000 */
[----:B------:R-:W-:Y:S02]  /*03b0*/  SHF.R.S32.HI R9, RZ, 0x1f, R6 ;  /* 0x0000001fff097819 */ /* 0x000fe40000011406 */
[----:B------:R-:W-:Y:S02]  /*03c0*/  ELECT P1, URZ, PT ;  /* 0x00000000003f782f */ /* 0x000fe40003820000 */
[----:B------:R-:W-:Y:S01]  /*03d0*/  LEA.HI R3, R3, R2, RZ, 0x7 ;  /* 0x0000000203037211 */ /* 0x000fe200078f38ff */
[----:B------:R-:W1:Y:S01]  /*03e0*/  SHFL.IDX PT, R10, R0, RZ, 0x1f ;  /* 0x00001fff000a7589 */ /* 0x000e6200000e0000 */
[----:B------:R-:W-:Y:S01]  /*03f0*/  LEA.HI R9, R9, R6, RZ, 0x2 ;  /* 0x0000000609097211 */ /* 0x000fe200078f10ff */
[----:B------:R-:W2:Y:S01]  /*0400*/  S2UR UR15, SR_CTAID.X ;  /* 0x00000000000f79c3 */ /* 0x000ea20000002500 */
[----:B------:R-:W-:Y:S01]  /*0410*/  LOP3.LUT R3, R3, 0xffffff80, RZ, 0xc0, !PT ;  /* 0xffffff8003037812 */ /* 0x000fe200078ec0ff */
[----:B------:R-:W3:Y:S01]  /*0420*/  S2R R4, SR_CTAID.Y ;  /* 0x0000000000047919 */ /* 0x000ee20000002600 */
[----:B------:R-:W-:Y:S01]  /*0430*/  LOP3.LUT R9, R9, 0x3ffffffc, RZ, 0xc0, !PT ;  /* 0x3ffffffc09097812 */ /* 0x000fe200078ec0ff */
[----:B0-----:R-:W-:Y:S01]  /*0440*/  ULDC UR4, c[0x0][0x154] ;  /* 0x0000550000047ab9 */ /* 0x001fe20000000800 */
[----:B------:R-:W-:Y:S01]  /*0450*/  ULDC UR5, c[0x0][0x150] ;  /* 0x0000540000057ab9 */ /* 0x000fe20000000800 */
[----:B------:R-:W-:Y:S01]  /*0460*/  IMAD.IADD R3, R2, 0x1, -R3 ;  /* 0x0000000102037824 */ /* 0x000fe200078e0a03 */
[----:B------:R-:W-:Y:S01]  /*0470*/  UMOV UR9, 0x80 ;  /* 0x0000008000097882 */ /* 0x000fe20000000000 */
[----:B------:R-:W-:Y:S01]  /*0480*/  IMAD.IADD R6, R6, 0x1, -R9 ;  /* 0x0000000106067824 */ /* 0x000fe200078e0a09 */
[----:B------:R-:W0:Y:S01]  /*0490*/  LDC R15, c[0x0][0x148] ;  /* 0x00005200ff0f7b82 */ /* 0x000e220000000800 */
[----:B------:R-:W4:Y:S01]  /*04a0*/  SHFL.IDX PT, R9, R5, RZ, 0x1f ;  /* 0x00001fff05097589 */ /* 0x000f2200000e0000 */
[----:B------:R-:W-:Y:S01]  /*04b0*/  SHF.R.S32.HI R12, RZ, 0x1f, R3 ;  /* 0x0000001fff0c7819 */ /* 0x000fe20000011403 */
[----:B------:R-:W-:Y:S01]  /*04c0*/  NOP ;  /* 0x0000000000007918 */ /* 0x000fe20000000000 */
[----:B------:R-:W-:Y:S01]  /*04d0*/  NOP ;  /* 0x0000000000007918 */ /* 0x000fe20000000000 */
[----:B------:R-:W-:-:S02]  /*04e0*/  ISETP.NE.AND P4, PT, RZ, UR14, PT ;  /* 0x0000000eff007c0c */ /* 0x000fc4000bf85270 */
[----:B------:R-:W-:Y:S02]  /*04f0*/  LEA.HI R7, R12, R3, RZ, 0x3 ;  /* 0x000000030c077211 */ /* 0x000fe400078f18ff */
[----:B-----5:R-:W-:Y:S02]  /*0500*/  ISETP.NE.OR P0, PT, R8, RZ, !P0 ;  /* 0x000000ff0800720c */ /* 0x020fe40004705670 */
[--C-:B------:R-:W-:Y:S02]  /*0510*/  SHF.R.S32.HI R8, RZ, 0x3, R7.reuse ;  /* 0x00000003ff087819 */ /* 0x100fe40000011407 */
[----:B------:R-:W-:Y:S02]  /*0520*/  SHF.R.S32.HI R7, RZ, 0x1f, R7 ;  /* 0x0000001fff077819 */ /* 0x000fe40000011407 */
[----:B-1----:R-:W-:Y:S02]  /*0530*/  ISETP.NE.OR P1, PT, R10, RZ, !P1 ;  /* 0x000000ff0a00720c */ /* 0x002fe40004f25670 */
[----:B------:R-:W-:-:S04]  /*0540*/  LEA.HI R7, R7, R8, RZ, 0x2 ;  /* 0x0000000807077211 */ /* 0x000fc800078f10ff */
[----:B------:R-:W-:Y:S01]  /*0550*/  LOP3.LUT R7, R7, 0xfffffffc, RZ, 0xc0, !PT ;  /* 0xfffffffc07077812 */ /* 0x000fe200078ec0ff */
[----:B------:R-:W-:Y:S01]  /*0560*/  VOTEU.ALL UP1, P0 ;  /* 0x00000000003f7886 */ /* 0x000fe20000020000 */
[----:B------:R-:W-:Y:S01]  /*0570*/  VOTEU.ALL UP0, P0 ;  /* 0x00000000003f7886 */ /* 0x000fe20000000000 */
[----:B---3--:R-:W-:Y:S02]  /*0580*/  I2FP.F32.U32 R0, R4 ;  /* 0x0000000400007245 */ /* 0x008fe40000201000 */
[----:B------:R-:W-:Y:S01]  /*0590*/  IMAD.IADD R7, R8, 0x1, -R7 ;  /* 0x0000000108077824 */ /* 0x000fe200078e0a07 */
[----:B------:R-:W1:Y:S01]  /*05a0*/  @!UP1 S2UR UR8, SR_CgaCtaId ;  /* 0x00000000000899c3 */ /* 0x000e620000008800 */
[----:B------:R-:W-:Y:S01]  /*05b0*/  VOTEU.ALL UP2, P1 ;  /* 0x00000000003f7886 */ /* 0x000fe20000840000 */
[----:B------:R-:W-:Y:S01]  /*05c0*/  @!UP1 UMOV UR7, 0x400 ;  /* 0x0000040000079882 */ /* 0x000fe20000000000 */
[----:B------:R-:W-:Y:S01]  /*05d0*/  IMAD R6, R6, 0x4, R7 ;  /* 0x0000000406067824 */ /* 0x000fe200078e0207 */
[----:B------:R-:W-:Y:S01]  /*05e0*/  VOTEU.ALL UP3, P1 ;  /* 0x00000000003f7886 */ /* 0x000fe20000860000 */
[----:B------:R-:W-:Y:S01]  /*05f0*/  VOTEU.ALL UP4, P1 ;  /* 0x00000000003f7886 */ /* 0x000fe20000880000 */
[----:B------:R-:W-:Y:S01]  /*0600*/  @!UP2 UMOV UR10, 0x400 ;  /* 0x00000400000aa882 */ /* 0x000fe20000000000 */
[----:B------:R-:W-:Y:S01]  /*0610*/  IMAD.SHL.U32 R7, R6, 0x4, RZ ;  /* 0x0000000406077824 */ /* 0x000fe200078e00ff */
[----:B------:R-:W3:Y:S01]  /*0620*/  @!UP2 S2UR UR11, SR_CgaCtaId ;  /* 0x00000000000ba9c3 */ /* 0x000ee20000008800 */
[----:B------:R-:W-:Y:S01]  /*0630*/  VOTEU.ALL UP5, P1 ;  /* 0x00000000003f7886 */ /* 0x000fe200008a0000 */
[----:B----4-:R-:W-:-:S02]  /*0640*/  R2UR UR17, R9 ;  /* 0x00000000091172ca */ /* 0x010fc400000e0000 */
[----:B------:R-:W-:Y:S01]  /*0650*/  LOP3.LUT R11, R6, 0xc, R7, 0x78, !PT ;  /* 0x0000000c060b7812 */ /* 0x000fe200078e7807 */
[----:B------:R-:W-:Y:S01]  /*0660*/  FMUL R7, R0, UR4 ;  /* 0x0000000400077c20 */ /* 0x000fe20008400000 */
[----:B--2---:R-:W-:Y:S01]  /*0670*/  I2FP.F32.U32 R0, UR15 ;  /* 0x0000000f00007c45 */ /* 0x004fe20008201000 */
[----:B------:R-:W-:Y:S01]  /*0680*/  UMOV UR4, 0x20 ;  /* 0x0000002000047882 */ /* 0x000fe20000000000 */
[----:B------:R-:W2:Y:S01]  /*0690*/  LDC R8, c[0x0][0x140] ;  /* 0x00005000ff087b82 */ /* 0x000ea20000000800 */
[----:B------:R4:W-:Y:S02]  /*06a0*/  STL [R1+0x7c], R11 ;  /* 0x00007c0b01007387 */ /* 0x0009e40000100800 */
[----:B------:R-:W-:Y:S01]  /*06b0*/  FMUL R0, R0, UR5 ;  /* 0x0000000500007c20 */ /* 0x000fe20008400000 */
[----:B------:R-:W5:Y:S01]  /*06c0*/  F2I.U32.TRUNC.NTZ R7, R7 ;  /* 0x0000000700077305 */ /* 0x000f62000020f000 */
[----:B------:R-:W-:-:S04]  /*06d0*/  @!UP1 UIADD3 UR4, -UR4, 0x100000, URZ ;  /* 0x0010000004049890 */ /* 0x000fc8000fffe13f */
[----:B------:R-:W-:Y:S02]  /*06e0*/  @!UP1 USHF.L.U32 UR5, UR4, 0xb, URZ ;  /* 0x0000000b04059899 */ /* 0x000fe4000800063f */
[----:B------:R-:W-:Y:S01]  /*06f0*/  @!UP1 USHF.L.U32 UR4, UR4, 0x1, URZ ;  /* 0x0000000104049899 */ /* 0x000fe2000800063f */
[----:B------:R-:W4:Y:S01]  /*0700*/  LDC R6, c[0x0][0x144] ;  /* 0x00005100ff067b82 */ /* 0x000f220000000800 */
[----:B-1----:R-:W-:Y:S02]  /*0710*/  @!UP1 ULEA UR7, UR8, UR7, 0x18 ;  /* 0x0000000708079291 */ /* 0x002fe4000f8ec03f */
[----:B------:R-:W-:-:S04]  /*0720*/  @!UP2 UIADD3 UR8, -UR9, 0x100000, URZ ;  /* 0x001000000908a890 */ /* 0x000fc8000fffe13f */
[----:B------:R-:W-:Y:S02]  /*0730*/  @!UP2 USHF.L.U32 UR9, UR8, 0xb, URZ ;  /* 0x0000000b0809a899 */ /* 0x000fe4000800063f */
[----:B------:R-:W-:Y:S01]  /*0740*/  @!UP2 USHF.L.U32 UR8, UR8, 0x1, URZ ;  /* 0x000000010808a899 */ /* 0x000fe2000800063f */
[----:B------:R-:W1:Y:S01]  /*0750*/  F2I.U32.TRUNC.NTZ R0, R0 ;  /* 0x0000000000007305 */ /* 0x000e62000020f000 */
[----:B------:R-:W-:Y:S01]  /*0760*/  VOTEU.ALL UP1, P0 ;  /* 0x00000000003f7886 */ /* 0x000fe20000020000 */
[----:B------:R-:W-:Y:S01]  /*0770*/  LOP3.LUT P0, RZ, R3, 0x7, RZ, 0xc0, !PT ;  /* 0x0000000703ff7812 */ /* 0x000fe2000780c0ff */
[----:B---3--:R-:W-:Y:S01]  /*0780*/  @!UP2 ULEA UR10, UR11, UR10, 0x18 ;  /* 0x0000000a0b0aa291 */ /* 0x008fe2000f8ec03f */
[----:B------:R-:W-:Y:S01]  /*0790*/  VOTEU.ALL UP2, P1 ;  /* 0x00000000003f7886 */ /* 0x000fe20000840000 */
[----:B-----5:R-:W-:Y:S01]  /*07a0*/  IMAD.MOV R16, RZ, RZ, -R7 ;  /* 0x000000ffff107224 */ /* 0x020fe200078e0a07 */
[----:B------:R-:W-:Y:S01]  /*07b0*/  ISETP.LT.U32.AND P0, PT, R11, 0x2, !P0 ;  /* 0x000000020b00780c */ /* 0x000fe20004701070 */
[----:B------:R-:W3:Y:S02]  /*07c0*/  FENCE.VIEW.ASYNC.S ;  /* 0x00000000000073c6 */ /* 0x000ee40000000000 */
[----:B---3--:R3:W3:Y:S01]  /*07d0*/  @!UP0 SYNCS.EXCH.64 URZ, [UR7+0x60], UR4 ;  /* 0x00006004073f85b2 */ /* 0x0086e20008000100 */
[----:B--2---:R-:W-:Y:S01]  /*07e0*/  ISETP.EQ.U32.AND P2, PT, R8, 0x1, PT ;  /* 0x000000010800780c */ /* 0x004fe20003f42070 */
[----:B-1----:R-:W-:-:S02]  /*07f0*/  IMAD.MOV R7, RZ, RZ, -R0 ;  /* 0x000000ffff077224 */ /* 0x002fc400078e0a00 */
[----:B0-----:R-:W-:Y:S02]  /*0800*/  IMAD R0, R15, R16, R4 ;  /* 0x000000100f007224 */ /* 0x001fe400078e0204 */
[----:B----4-:R-:W-:-:S03]  /*0810*/  IMAD R14, R6, R7, UR15 ;  /* 0x0000000f060e7e24 */ /* 0x010fc6000f8e0207 */
[----:B------:R-:W-:Y:S01]  /*0820*/  ISETP.NE.AND P1, PT, R0, R11, PT ;  /* 0x0000000b0000720c */ /* 0x000fe20003f25270 */
[----:B------:R0:W1:Y:S01]  /*0830*/  @!UP1 SYNCS.EXCH.64 URZ, [UR7+0x68], UR4 ;  /* 0x00006804073f95b2 */ /* 0x0000620008000100 */
[----:B------:R-:W-:Y:S02]  /*0840*/  NOP ;  /* 0x0000000000007918 */ /* 0x000fe40000000000 */
[----:B------:R-:W-:-:S04]  /*0850*/  ISETP.EQ.OR P1, PT, R14, RZ, !P1 ;  /* 0x000000ff0e00720c */ /* 0x000fc80004f22670 */
[----:B------:R-:W-:Y:S01]  /*0860*/  PLOP3.LUT P0, PT, P0, P1, PT, 0x80, 0x0 ;  /* 0x000000000000781c */ /* 0x000fe20000703070 */
[----:B------:R0:W2:Y:S01]  /*0870*/  @!UP2 SYNCS.EXCH.64 URZ, [UR10+0x40], UR8 ;  /* 0x000040080a3fa5b2 */ /* 0x0000a20008000100 */
[----:B------:R0:W4:Y:S01]  /*0880*/  @!UP3 SYNCS.EXCH.64 URZ, [UR10+0x48], UR8 ;  /* 0x000048080a3fb5b2 */ /* 0x0001220008000100 */
[----:B------:R0:W0:Y:S01]  /*0890*/  @!UP4 SYNCS.EXCH.64 URZ, [UR10+0x50], UR8 ;  /* 0x000050080a3fc5b2 */ /* 0x0000220008000100 */
[----:B------:R0:W0:Y:S01]  /*08a0*/  @!UP5 SYNCS.EXCH.64 URZ, [UR10+0x58], UR8 ;  /* 0x000058080a3fd5b2 */ /* 0x0000220008000100 */
[----:B------:R-:W-:Y:S01]  /*08b0*/  NOP ;  /* 0x0000000000007918 */ /* 0x000fe20000000000 */
[----:B---3--:R-:W-:Y:S07]  /*08c0*/  @!P2 BRA `(.L_x_3) ;  /* 0x000000000008a947 */ /* 0x008fee0003800000 */
[----:B012-4-:R-:W-:Y:S01]  /*08d0*/  UCGABAR_ARV ;  /* 0x00000000000079c7 */ /* 0x017fe20008000000 */
[----:B------:R-:W-:Y:S05]  /*08e0*/  BRA `(.L_x_4) ;  /* 0x0000000000047947 */ /* 0x000fea0003800000 */
.L_x_3:
[----:B012-4-:R-:W-:Y:S01]  /*08f0*/  NOP ;  /* 0x0000000000007918 */ /* 0x017fe20000000000 */
.L_x_4:
[----:B------:R-:W-:Y:S01]  /*0900*/  ULDC.64 UR4, c[0x0][0x598] ;  /* 0x0001660000047ab9 */ /* 0x000fe20000000a00 */
[----:B------:R-:W-:Y:S01]  /*0910*/  ULDC.64 UR22, c[0x0][0x208] ;  /* 0x0000820000167ab9 */ /* 0x000fe20000000a00 */
[----:B------:R-:W-:-:S04]  /*0920*/  ISETP.NE.U32.AND P1, PT, RZ, UR4, PT ;  /* 0x00000004ff007c0c */ /* 0x000fc8000bf25070 */
[----:B------:R-:W-:-:S13]  /*0930*/  ISETP.NE.AND.EX P1, PT, RZ, UR5, PT, P1 ;  /* 0x00000005ff007c0c */ /* 0x000fda000bf25310 */
[----:B------:R-:W-:Y:S05]  /*0940*/  @!P1 BRA `(.L_x_5) ;  /* 0x0000000000209947 */ /* 0x000fea0003800000 */
[----:B------:R-:W0:Y:S02]  /*0950*/  LDC.64 R6, c[0x0][0x598] ;  /* 0x00016600ff067b82 */ /* 0x000e240000000a00 */
[----:B0-----:R-:W2:Y:S02]  /*0960*/  LDG.E.64 R6, desc[UR22][R6.64] ;  /* 0x0000001606067981 */ /* 0x001ea4000c1e1b00 */
[----:B--2---:R-:W-:-:S04]  /*0970*/  ISETP.NE.U32.AND P1, PT, R6, RZ, PT ;  /* 0x000000ff0600720c */ /* 0x004fc80003f25070 */
[----:B------:R-:W-:-:S13]  /*0980*/  ISETP.NE.AND.EX P1, PT, R7, RZ, PT, P1 ;  /* 0x000000ff0700720c */ /* 0x000fda0003f25310 */
[----:B------:R-:W-:Y:S05]  /*0990*/  @!P1 BRA `(.L_x_5) ;  /* 0x00000000000c9947 */ /* 0x000fea0003800000 */
[----:B------:R-:W2:Y:S02]  /*09a0*/  LD.E R6, desc[UR22][R6.64] ;  /* 0x0000001606067980 */ /* 0x000ea4000c101900 */
[----:B--2---:R-:W-:Y:S01]  /*09b0*/  R2UR UR25, R6 ;  /* 0x00000000061972ca */ /* 0x004fe200000e0000 */
[----:B------:R-:W-:-:S14]  /*09c0*/  BRA `(.L_x_6) ;  /* 0x0000000000247947 */ /* 0x000fdc0003800000 */
.L_x_5:
[----:B------:R-:W-:Y:S02]  /*09d0*/  ULDC.64 UR4, c[0x0][0x588] ;  /* 0x0001620000047ab9 */ /* 0x000fe40000000a00 */
[----:B------:R-:W-:-:S04]  /*09e0*/  ISETP.NE.U32.AND P1, PT, RZ, UR4, PT ;  /* 0x00000004ff007c0c */ /* 0x000fc8000bf25070 */
[----:B------:R-:W-:-:S13]  /*09f0*/  ISETP.NE.AND.EX P1, PT, RZ, UR5, PT, P1 ;  /* 0x00000005ff007c0c */ /* 0x000fda000bf25310 */
[----:B------:R-:W-:Y:S05]  /*0a00*/  @!P1 BRA `(.L_x_7) ;  /* 0x0000000000109947 */ /* 0x000fea0003800000 */
[----:B------:R-:W0:Y:S02]  /*0a10*/  LDC.64 R6, c[0x0][0x588] ;  /* 0x00016200ff067b82 */ /* 0x000e240000000a00 */
[----:B0-----:R-:W2:Y:S02]  /*0a20*/  LDG.E R6, desc[UR22][R6.64] ;  /* 0x0000001606067981 */ /* 0x001ea4000c1e1900 */
[----:B--2---:R-:W-:Y:S01]  /*0a30*/  R2UR UR25, R6 ;  /* 0x00000000061972ca */ /* 0x004fe200000e0000 */
[----:B------:R-:W-:-:S14]  /*0a40*/  BRA `(.L_x_6) ;  /* 0x0000000000047947 */ /* 0x000fdc0003800000 */
.L_x_7:
[----:B------:R-:W-:-:S05]  /*0a50*/  ULDC UR25, c[0x0][0x580] ;  /* 0x0001600000197ab9 */ /* 0x000fca0000000800 */
.L_x_6:
[----:B------:R-:W-:Y:S02]  /*0a60*/  ULDC.64 UR4, c[0x0][0x5a0] ;  /* 0x0001680000047ab9 */ /* 0x000fe40000000a00 */
        /* <DEDUP_REMOVED lines=11> */
.L_x_8:
        /* <DEDUP_REMOVED lines=8> */
.L_x_10:
[----:B------:R-:W-:-:S05]  /*0ba0*/  ULDC UR26, c[0x0][0x584] ;  /* 0x00016100001a7ab9 */ /* 0x000fca0000000800 */
.L_x_9:
[----:B------:R-:W0:Y:S01]  /*0bb0*/  LDC R0, c[0x0][0x65c] ;  /* 0x00019700ff007b82 */ /* 0x000e220000000800 */
[----:B------:R-:W-:Y:S01]  /*0bc0*/  IMAD.U32 R6, RZ, RZ, UR15 ;  /* 0x0000000fff067e24 */ /* 0x000fe2000f8e00ff */
[----:B------:R-:W-:Y:S01]  /*0bd0*/  UISETP.NE.AND UP0, UPT, UR14, 0x2, UPT ;  /* 0x000000020e00788c */ /* 0x000fe2000bf05270 */
[----:B------:R-:W-:Y:S01]  /*0be0*/  IMAD.MOV.U32 R7, RZ, RZ, RZ ;  /* 0x000000ffff077224 */ /* 0x000fe200078e00ff */
[----:B------:R-:W-:Y:S01]  /*0bf0*/  ULDC UR7, c[0x0][0x28c] ;  /* 0x0000a30000077ab9 */ /* 0x000fe20000000800 */
[----:B------:R-:W-:Y:S01]  /*0c00*/  UMOV UR5, URZ ;  /* 0x0000003f00057c82 */ /* 0x000fe20008000000 */
[----:B------:R-:W-:Y:S02]  /*0c10*/  UIADD3 UR7, UR7, 0x1f, URZ ;  /* 0x0000001f07077890 */ /* 0x000fe4000fffe03f */
[----:B------:R-:W-:Y:S01]  /*0c20*/  PLOP3.LUT P1, PT, PT, PT, UP0, 0x80, 0x0 ;  /* 0x000000000000781c */ /* 0x000fe20003f2f008 */
[----:B------:R-:W-:Y:S01]  /*0c30*/  UMOV UR4, URZ ;  /* 0x0000003f00047c82 */ /* 0x000fe20008000000 */
[----:B------:R-:W-:Y:S01]  /*0c40*/  USHF.R.S32.HI UR10, URZ, 0x1f, UR7 ;  /* 0x0000001f3f0a7899 */ /* 0x000fe20008011407 */
[----:B------:R-:W-:-:S03]  /*0c50*/  ULDC.64 UR18, c[0x0][0x650] ;  /* 0x0001940000127ab9 */ /* 0x000fc60000000a00 */
[----:B------:R-:W-:-:S04]  /*0c60*/  ULEA.HI UR10, UR10, UR7, URZ, 0x5 ;  /* 0x000000070a0a7291 */ /* 0x000fc8000f8f283f */
[----:B------:R-:W-:Y:S01]  /*0c70*/  USHF.R.S32.HI UR14, URZ, 0x5, UR10 ;  /* 0x000000053f0e7899 */ /* 0x000fe2000801140a */
[----:B0-----:R-:W-:-:S13]  /*0c80*/  ISETP.NE.AND P3, PT, R0, 0x1, PT ;  /* 0x000000010000780c */ /* 0x001fda0003f65270 */
[----:B------:R-:W0:Y:S01]  /*0c90*/  @P3 LDC R9, c[0x0][0x10] ;  /* 0x00000400ff093b82 */ /* 0x000e220000000800 */
[----:B------:R-:W-:-:S07]  /*0ca0*/  @P3 IMAD.MOV.U32 R5, RZ, RZ, RZ ;  /* 0x000000ffff053224 */ /* 0x000fce00078e00ff */
[----:B------:R-:W1:Y:S01]  /*0cb0*/  @!P3 LDC R11, c[0x0][0xc] ;  /* 0x00000300ff0bbb82 */ /* 0x000e620000000800 */
[----:B------:R-:W-:Y:S01]  /*0cc0*/  ULDC UR8, c[0x0][0xc] ;  /* 0x0000030000087ab9 */ /* 0x000fe20000000800 */
[----:B------:R-:W-:Y:S01]  /*0cd0*/  ULDC UR9, c[0x0][0x10] ;  /* 0x0000040000097ab9 */ /* 0x000fe20000000800 */
[----:B------:R-:W-:Y:S01]  /*0ce0*/  ULDC UR7, c[0x0][0x14] ;  /* 0x0000050000077ab9 */ /* 0x000fe20000000800 */
[----:B------:R-:W-:-:S04]  /*0cf0*/  UIMAD.WIDE.U32 UR8, UR8, UR9, URZ ;  /* 0x00000009080872a5 */ /* 0x000fc8000f8e003f */
[----:B------:R-:W-:Y:S01]  /*0d00*/  UIMAD.WIDE.U32 UR20, UR8, UR7, URZ ;  /* 0x00000007081472a5 */ /* 0x000fe2000f8e003f */
[----:B0-----:R-:W-:Y:S01]  /*0d10*/  @P3 IMAD.WIDE.U32 R8, R9, UR15, R4 ;  /* 0x0000000f09083c25 */ /* 0x001fe2000f8e0004 */
[----:B------:R-:W-:-:S03]  /*0d20*/  UIMAD UR15, UR9, UR7, URZ ;  /* 0x00000007090f72a4 */ /* 0x000fc6000f8e023f */
[----:B------:R-:W-:Y:S01]  /*0d30*/  @P3 IMAD.MOV.U32 R13, RZ, RZ, R8 ;  /* 0x000000ffff0d3224 */ /* 0x000fe200078e0008 */
[----:B------:R-:W-:Y:S01]  /*0d40*/  UIADD3 UR15, UR21, UR15, URZ ;  /* 0x0000000f150f7290 */ /* 0x000fe2000fffe03f */
[----:B-1----:R-:W-:-:S04]  /*0d50*/  @!P3 IMAD.WIDE.U32 R6, R4, R11, R6 ;  /* 0x0000000b0406b225 */ /* 0x002fc800078e0006 */
[----:B------:R-:W-:Y:S02]  /*0d60*/  @P3 IMAD.MOV.U32 R11, RZ, RZ, RZ ;  /* 0x000000ffff0b3224 */ /* 0x000fe400078e00ff */
[----:B------:R-:W-:Y:S02]  /*0d70*/  @!P3 IMAD.MOV.U32 R13, RZ, RZ, R6 ;  /* 0x000000ffff0db224 */ /* 0x000fe400078e0006 */
[----:B------:R-:W-:Y:S02]  /*0d80*/  @P3 IMAD.IADD R10, R9, 0x1, R11 ;  /* 0x00000001090a3824 */ /* 0x000fe400078e020b */
[----:B------:R-:W-:Y:S01]  /*0d90*/  @!P3 IMAD.MOV.U32 R10, RZ, RZ, R7 ;  /* 0x000000ffff0ab224 */ /* 0x000fe200078e0007 */
[----:B------:R0:W-:Y:S01]  /*0da0*/  STL [R1+0x84], R13 ;  /* 0x0000840d01007387 */ /* 0x0001e20000100800 */
[----:B------:R-:W-:Y:S02]  /*0db0*/  IMAD.MOV.U32 R17, RZ, RZ, R13 ;  /* 0x000000ffff117224 */ /* 0x000fe400078e000d */
[----:B------:R-:W-:Y:S01]  /*0dc0*/  IMAD.MOV.U32 R22, RZ, RZ, R10 ;  /* 0x000000ffff167224 */ /* 0x000fe200078e000a */
[----:B------:R0:W-:Y:S01]  /*0dd0*/  STL [R1+0x80], R10 ;  /* 0x0000800a01007387 */ /* 0x0001e20000100800 */
[----:B------:R-:W-:Y:S05]  /*0de0*/  @P1 BRA `(.L_x_11) ;  /* 0x0000000000281947 */ /* 0x000fea0003800000 */
[----:B------:R-:W-:Y:S01]  /*0df0*/  IADD3 R17, P1, R17, UR20, RZ ;  /* 0x0000001411117c10 */ /* 0x000fe2000ff3e0ff */
[----:B------:R-:W-:Y:S02]  /*0e00*/  UISETP.GE.U32.AND UP0, UPT, UR14, 0x3, UPT ;  /* 0x000000030e00788c */ /* 0x000fe4000bf06070 */
[----:B------:R-:W-:Y:S01]  /*0e10*/  UIMAD.WIDE.U32 UR4, UR14, -0x55555555, URZ ;  /* 0xaaaaaaab0e0478a5 */ /* 0x000fe2000f8e003f */
[----:B------:R-:W-:Y:S01]  /*0e20*/  IADD3.X R22, R22, UR15, RZ, P1, !PT ;  /* 0x0000000f16167c10 */ /* 0x000fe20008ffe4ff */
[----:B------:R1:W-:Y:S02]  /*0e30*/  STL [R1+0x84], R17 ;  /* 0x0000841101007387 */ /* 0x0003e40000100800 */
[----:B------:R-:W-:Y:S02]  /*0e40*/  USHF.R.U32.HI UR5, URZ, 0x1, UR5 ;  /* 0x000000013f057899 */ /* 0x000fe40008011605 */
[----:B------:R1:W-:Y:S01]  /*0e50*/  STL [R1+0x80], R22 ;  /* 0x0000801601007387 */ /* 0x0003e20000100800 */
[----:B------:R-:W-:-:S02]  /*0e60*/  UMOV UR4, URZ ;  /* 0x0000003f00047c82 */ /* 0x000fc40008000000 */
[----:B------:R-:W-:Y:S02]  /*0e70*/  @UP0 ULOP3.LUT UR4, UR5, 0x1, URZ, 0xc0, !UPT ;  /* 0x0000000105040892 */ /* 0x000fe4000f8ec03f */
[----:B------:R-:W-:-:S12]  /*0e80*/  UIMAD UR5, UR5, -0x3, UR14 ;  /* 0xfffffffd050578a4 */ /* 0x000fd8000f8e020e */
.L_x_11:
[----:B------:R-:W-:Y:S01]  /*0e90*/  IMAD.MOV.U32 R8, RZ, RZ, -0x1 ;  /* 0xffffffffff087424 */ /* 0x000fe200078e00ff */
[----:B------:R-:W-:Y:S01]  /*0ea0*/  ISETP.GE.U32.AND P1, PT, R17, UR18, PT ;  /* 0x0000001211007c0c */ /* 0x000fe2000bf26070 */
[----:B------:R-:W-:Y:S01]  /*0eb0*/  IMAD.MOV.U32 R6, RZ, RZ, -0x1 ;  /* 0xffffffffff067424 */ /* 0x000fe200078e00ff */
[----:B------:R-:W-:Y:S01]  /*0ec0*/  PRMT R0, RZ, 0x7610, R0 ;  /* 0x00007610ff007816 */ /* 0x000fe20000000000 */
[----:B------:R-:W-:Y:S01]  /*0ed0*/  IMAD.MOV.U32 R7, RZ, RZ, -0x1 ;  /* 0xffffffffff077424 */ /* 0x000fe200078e00ff */
[----:B------:R2:W-:Y:S01]  /*0ee0*/  STL [R1+0x88], R8 ;  /* 0x0000880801007387 */ /* 0x0005e20000100800 */
[----:B------:R-:W-:-:S03]  /*0ef0*/  ISETP.GE.U32.AND.EX P1, PT, R22, UR19, PT, P1 ;  /* 0x0000001316007c0c */ /* 0x000fc6000bf26110 */
[----:B------:R2:W-:Y:S04]  /*0f00*/  STL [R1+0x78], R6 ;  /* 0x0000780601007387 */ /* 0x0005e80000100800 */
[----:B------:R2:W-:Y:S06]  /*0f10*/  STL [R1+0x8c], R7 ;  /* 0x00008c0701007387 */ /* 0x0005ec0000100800 */
[----:B------:R-:W-:Y:S05]  /*0f20*/  @P1 BRA `(.L_x_12) ;  /* 0x0000000400381947 */ /* 0x000fea0003800000 */
[----:B------:R-:W3:Y:S01]  /*0f30*/  LDC.64 R18, c[0x0][0x628] ;  /* 0x00018a00ff127b82 */ /* 0x000ee20000000a00 */
[----:B--2---:R-:W-:Y:S02]  /*0f40*/  IMAD.MOV.U32 R6, RZ, RZ, R17 ;  /* 0x000000ffff067224 */ /* 0x004fe400078e0011 */
[----:B------:R-:W-:-:S05]  /*0f50*/  IMAD.MOV.U32 R7, RZ, RZ, R22 ;  /* 0x000000ffff077224 */ /* 0x000fca00078e0016 */
[----:B------:R-:W2:Y:S08]  /*0f60*/  LDC R0, c[0x0][0x630] ;  /* 0x00018c00ff007b82 */ /* 0x000eb00000000800 */
[----:B------:R-:W4:Y:S01]  /*0f70*/  LDC.64 R20, c[0x0][0x620] ;  /* 0x00018800ff147b82 */ /* 0x000f220000000a00 */
[----:B---3--:R-:W-:-:S04]  /*0f80*/  ISETP.NE.U32.AND P1, PT, R18, RZ, PT ;  /* 0x000000ff1200720c */ /* 0x008fc80003f25070 */
[----:B------:R-:W-:-:S13]  /*0f90*/  ISETP.NE.AND.EX P1, PT, R19, RZ, PT, P1 ;  /* 0x000000ff1300720c */ /* 0x000fda0003f25310 */
[----:B--2-4-:R-:W-:Y:S05]  /*0fa0*/  @!P1 BRA `(.L_x_13) ;  /* 0x0000000000289947 */ /* 0x014fea0003800000 */
[----:B------:R-:W2:Y:S02]  /*0fb0*/  LDC R11, c[0x0][0x634] ;  /* 0x00018d00ff0b7b82 */ /* 0x000ea40000000800 */
[----:B--2---:R-:W-:-:S05]  /*0fc0*/  IADD3 R11, P1, R17, R11, RZ ;  /* 0x0000000b110b7210 */ /* 0x004fca0007f3e0ff */
[----:B0-----:R-:W-:-:S04]  /*0fd0*/  IMAD.X R13, RZ, RZ, R22, P1 ;  /* 0x000000ffff0d7224 */ /* 0x001fc800008e0616 */
[----:B------:R-:W-:-:S04]  /*0fe0*/  IMAD.WIDE.U32 R6, R13, R18, RZ ;  /* 0x000000120d067225 */ /* 0x000fc800078e00ff */
[----:B------:R-:W-:-:S04]  /*0ff0*/  IMAD.WIDE.U32 R8, P1, R11, R19, R6 ;  /* 0x000000130b087225 */ /* 0x000fc80007820006 */
[----:B------:R-:W-:-:S04]  /*1000*/  IMAD.WIDE.U32 R6, R11, R18, RZ ;  /* 0x000000120b067225 */ /* 0x000fc800078e00ff */
[----:B------:R-:W-:Y:S01]  /*1010*/  IMAD.X R11, RZ, RZ, RZ, P1 ;  /* 0x000000ffff0b7224 */ /* 0x000fe200008e06ff */
[----:B------:R-:W-:Y:S01]  /*1020*/  IADD3 RZ, P1, R7, R8, RZ ;  /* 0x0000000807ff7210 */ /* 0x000fe20007f3e0ff */
[----:B------:R-:W-:-:S04]  /*1030*/  IMAD.MOV.U32 R10, RZ, RZ, R9 ;  /* 0x000000ffff0a7224 */ /* 0x000fc800078e0009 */
[----:B------:R-:W-:-:S08]  /*1040*/  IMAD.WIDE.U32.X R6, R13, R19, R10, P1 ;  /* 0x000000130d067225 */ /* 0x000fd000008e040a */
.L_x_13:
[-CC-:B------:R-:W-:Y:S01]  /*1050*/  SHF.R.U64 R27, R6, R0.reuse, R7.reuse ;  /* 0x00000000061b7219 */ /* 0x180fe20000001207 */
[----:B------:R-:W2:Y:S01]  /*1060*/  LDC.64 R24, c[0x0][0x640] ;  /* 0x00019000ff187b82 */ /* 0x000ea20000000a00 */
[----:B------:R-:W-:Y:S01]  /*1070*/  SHF.R.U32.HI R0, RZ, R0, R7 ;  /* 0x00000000ff007219 */ /* 0x000fe20000011607 */
[----:B------:R-:W-:Y:S01]  /*1080*/  IMAD.MOV.U32 R6, RZ, RZ, R17 ;  /* 0x000000ffff067224 */ /* 0x000fe200078e0011 */
[----:B------:R-:W-:-:S05]  /*1090*/  IADD3 R9, P1, RZ, -R27, RZ ;  /* 0x8000001bff097210 */ /* 0x000fca0007f3e0ff */
[----:B------:R-:W3:Y:S01]  /*10a0*/  LDC R8, c[0x0][0x618] ;  /* 0x00018600ff087b82 */ /* 0x000ee20000000800 */
[----:B------:R-:W-:-:S04]  /*10b0*/  IMAD.X R7, RZ, RZ, ~R0, P1 ;  /* 0x000000ffff077224 */ /* 0x000fc800008e0e00 */
[-C--:B------:R-:W-:Y:S02]  /*10c0*/  IMAD R0, R7, R20.reuse, RZ ;  /* 0x0000001407007224 */ /* 0x080fe400078e02ff */
[----:B------:R-:W-:Y:S01]  /*10d0*/  IMAD.MOV.U32 R7, RZ, RZ, R22 ;  /* 0x000000ffff077224 */ /* 0x000fe200078e0016 */
[----:B------:R-:W4:Y:S01]  /*10e0*/  LDC R11, c[0x0][0x608] ;  /* 0x00018200ff0b7b82 */ /* 0x000f220000000800 */
[----:B-1----:R-:W-:Y:S02]  /*10f0*/  IMAD.MOV.U32 R22, RZ, RZ, 0x1 ;  /* 0x00000001ff167424 */ /* 0x002fe400078e00ff */
[----:B------:R-:W-:-:S04]  /*1100*/  IMAD.WIDE.U32 R6, R9, R20, R6 ;  /* 0x0000001409067225 */ /* 0x000fc800078e0006 */
[----:B------:R-:W-:Y:S01]  /*1110*/  IMAD R9, R9, R21, R0 ;  /* 0x0000001509097224 */ /* 0x000fe200078e0200 */
[----:B------:R-:W1:Y:S01]  /*1120*/  LDC R23, c[0x0][0x658] ;  /* 0x00019600ff177b82 */ /* 0x000e620000000800 */
[----:B--2---:R-:W-:Y:S01]  /*1130*/  ISETP.NE.U32.AND P1, PT, R24, RZ, PT ;  /* 0x000000ff1800720c */ /* 0x004fe20003f25070 */
[----:B------:R-:W-:Y:S02]  /*1140*/  IMAD.MOV.U32 R0, RZ, RZ, -0x1 ;  /* 0xffffffffff007424 */ /* 0x000fe400078e00ff */
[----:B------:R-:W-:Y:S01]  /*1150*/  IMAD.IADD R7, R7, 0x1, R9 ;  /* 0x0000000107077824 */ /* 0x000fe200078e0209 */
[----:B------:R-:W-:-:S03]  /*1160*/  ISETP.NE.AND.EX P1, PT, R25, RZ, PT, P1 ;  /* 0x000000ff1900720c */ /* 0x000fc60003f25310 */
[----:B------:R-:W2:Y:S01]  /*1170*/  LDC R21, c[0x0][0x600] ;  /* 0x00018000ff157b82 */ /* 0x000ea20000000800 */
[-CC-:B---3--:R-:W-:Y:S02]  /*1180*/  SHF.R.U64 R19, R6, R8.reuse, R7.reuse ;  /* 0x0000000806137219 */ /* 0x188fe40000001207 */
[----:B------:R-:W-:-:S05]  /*1190*/  SHF.R.U32.HI R6, RZ, R8, R7 ;  /* 0x00000008ff067219 */ /* 0x000fca0000011607 */
[----:B------:R-:W3:Y:S01]  /*11a0*/  LDC R18, c[0x0][0x648] ;  /* 0x00019200ff127b82 */ /* 0x000ee20000000800 */
[-CC-:B----4-:R-:W-:Y:S02]  /*11b0*/  SHF.R.U64 R28, R19, R11.reuse, R6.reuse ;  /* 0x0000000b131c7219 */ /* 0x190fe40000001206 */
[----:B------:R-:W-:-:S05]  /*11c0*/  SHF.R.U32.HI R6, RZ, R11, R6 ;  /* 0x0000000bff067219 */ /* 0x000fca0000011606 */
[----:B------:R-:W4:Y:S01]  /*11d0*/  LDC R20, c[0x0][0x638] ;  /* 0x00018e00ff147b82 */ /* 0x000f220000000800 */
[-CC-:B-1----:R-:W-:Y:S02]  /*11e0*/  SHF.R.U64 R30, R28, R23.reuse, R6.reuse ;  /* 0x000000171c1e7219 */ /* 0x182fe40000001206 */
[-C--:B------:R-:W-:Y:S02]  /*11f0*/  SHF.L.U32 R0, R0, R23.reuse, RZ ;  /* 0x0000001700007219 */ /* 0x080fe400000006ff */
[----:B------:R-:W-:Y:S01]  /*1200*/  SHF.R.U32.HI R7, RZ, R23, R6 ;  /* 0x00000017ff077219 */ /* 0x000fe20000011606 */
[----:B------:R-:W-:Y:S01]  /*1210*/  IMAD.MOV.U32 R6, RZ, RZ, R30 ;  /* 0x000000ffff067224 */ /* 0x000fe200078e001e */
[----:B0-----:R-:W-:Y:S01]  /*1220*/  LOP3.LUT R13, RZ, R0, RZ, 0x33, !PT ;  /* 0x00000000ff0d7212 */ /* 0x001fe200078e33ff */
[----:B------:R-:W0:Y:S01]  /*1230*/  LDC R26, c[0x0][0x610] ;  /* 0x00018400ff1a7b82 */ /* 0x000e220000000800 */
[----:B------:R-:W-:Y:S05]  /*1240*/  @!P1 BRA `(.L_x_14) ;  /* 0x0000000000289947 */ /* 0x000fea0003800000 */
[----:B------:R-:W1:Y:S02]  /*1250*/  LDC R11, c[0x0][0x64c] ;  /* 0x00019300ff0b7b82 */ /* 0x000e640000000800 */
[----:B-1----:R-:W-:-:S05]  /*1260*/  IADD3 R11, P1, R30, R11, RZ ;  /* 0x0000000b1e0b7210 */ /* 0x002fca0007f3e0ff */
[----:B------:R-:W-:-:S04]  /*1270*/  IMAD.X R17, RZ, RZ, R7, P1 ;  /* 0x000000ffff117224 */ /* 0x000fc800008e0607 */
[----:B------:R-:W-:-:S04]  /*1280*/  IMAD.WIDE.U32 R6, R17, R24, RZ ;  /* 0x0000001811067225 */ /* 0x000fc800078e00ff */
[----:B------:R-:W-:-:S04]  /*1290*/  IMAD.WIDE.U32 R8, P1, R11, R25, R6 ;  /* 0x000000190b087225 */ /* 0x000fc80007820006 */
[----:B------:R-:W-:-:S04]  /*12a0*/  IMAD.WIDE.U32 R6, R11, R24, RZ ;  /* 0x000000180b067225 */ /* 0x000fc800078e00ff */
[----:B------:R-:W-:Y:S01]  /*12b0*/  IMAD.X R11, RZ, RZ, RZ, P1 ;  /* 0x000000ffff0b7224 */ /* 0x000fe200008e06ff */
[----:B------:R-:W-:Y:S01]  /*12c0*/  IADD3 RZ, P1, R7, R8, RZ ;  /* 0x0000000807ff7210 */ /* 0x000fe20007f3e0ff */
[----:B------:R-:W-:-:S04]  /*12d0*/  IMAD.MOV.U32 R10, RZ, RZ, R9 ;  /* 0x000000ffff0a7224 */ /* 0x000fc800078e0009 */
[----:B------:R-:W-:-:S08]  /*12e0*/  IMAD.WIDE.U32.X R6, R17, R25, R10, P1 ;  /* 0x0000001911067225 */ /* 0x000fd000008e040a */
.L_x_14:
[----:B---3--:R-:W-:Y:S01]  /*12f0*/  SHF.R.U64 R5, R6, R18, R7 ;  /* 0x0000001206057219 */ /* 0x008fe20000001207 */
[----:B--2---:R-:W-:Y:S01]  /*1300*/  VIADD R6, R21, 0xffffffff ;  /* 0xffffffff15067836 */ /* 0x004fe20000000000 */
[----:B------:R-:W-:Y:S01]  /*1310*/  SHF.L.U32 R0, R22, R23, RZ ;  /* 0x0000001716007219 */ /* 0x000fe200000006ff */
[----:B------:R-:W-:Y:S01]  /*1320*/  @P3 IMAD R14, R15, R16, R4 ;  /* 0x000000100f0e3224 */ /* 0x000fe200078e0204 */
[----:B------:R-:W-:Y:S01]  /*1330*/  LOP3.LUT R13, R28, R13, RZ, 0xc0, !PT ;  /* 0x0000000d1c0d7212 */ /* 0x000fe200078ec0ff */
[----:B------:R-:W-:-:S04]  /*1340*/  IMAD.MOV R7, RZ, RZ, -R5 ;  /* 0x000000ffff077224 */ /* 0x000fc800078e0a05 */
[----:B------:R-:W-:Y:S01]  /*1350*/  IMAD R13, R0, R5, R13 ;  /* 0x00000005000d7224 */ /* 0x000fe200078e020d */
[----:B------:R-:W-:Y:S01]  /*1360*/  LOP3.LUT R5, R19, R6, RZ, 0xc0, !PT ;  /* 0x0000000613057212 */ /* 0x000fe200078ec0ff */
[----:B----4-:R-:W-:Y:S02]  /*1370*/  IMAD R0, R7, R20, R30 ;  /* 0x0000001407007224 */ /* 0x010fe400078e021e */
[----:B------:R-:W-:Y:S02]  /*1380*/  IMAD.MOV.U32 R6, RZ, RZ, 0x1 ;  /* 0x00000001ff067424 */ /* 0x000fe400078e00ff */
[----:B0-----:R-:W-:Y:S02]  /*1390*/  IMAD R4, R13, R26, R14 ;  /* 0x0000001a0d047224 */ /* 0x001fe400078e020e */
[----:B------:R-:W-:Y:S01]  /*13a0*/  IMAD R5, R0, R21, R5 ;  /* 0x0000001500057224 */ /* 0x000fe200078e0205 */
[----:B------:R-:W-:-:S04]  /*13b0*/  PRMT R0, R6, 0x7610, R0 ;  /* 0x0000761006007816 */ /* 0x000fc80000000000 */
[----:B------:R-:W-:Y:S02]  /*13c0*/  SEL R6, R5, R4, !P3 ;  /* 0x0000000405067207 */ /* 0x000fe40005800000 */
[----:B------:R-:W-:-:S03]  /*13d0*/  SEL R4, R4, R5, !P3 ;  /* 0x0000000504047207 */ /* 0x000fc60005800000 */
[----:B------:R3:W-:Y:S04]  /*13e0*/  STL [R1+0x8c], R6 ;  /* 0x00008c0601007387 */ /* 0x0007e80000100800 */
[----:B------:R3:W-:Y:S04]  /*13f0*/  STL [R1+0x78], R27 ;  /* 0x0000781b01007387 */ /* 0x0007e80000100800 */
[----:B------:R3:W-:Y:S02]  /*1400*/  STL [R1+0x88], R4 ;  /* 0x0000880401007387 */ /* 0x0007e40000100800 */
.L_x_12:
[----:B------:R-:W-:Y:S05]  /*1410*/  @!P2 BRA `(.L_x_15) ;  /* 0x00000000000ca947 */ /* 0x000fea0003800000 */
[----:B------:R-:W-:Y:S01]  /*1420*/  UCGABAR_WAIT ;  /* 0x0000000000007dc7 */ /* 0x000fe20008000000 */
[----:B------:R-:W-:Y:S01]  /*1430*/  CCTL.IVALL ;  /* 0x00000000ff00798f */ /* 0x000fe20002000000 */
[----:B------:R-:W-:Y:S05]  /*1440*/  BRA `(.L_x_16) ;  /* 0x0000000000047947 */ /* 0x000fea0003800000 */
.L_x_15:
[----:B------:R-:W-:Y:S06]  /*1450*/  BAR.SYNC.DEFER_BLOCKING 0x0 ;  /* 0x0000000000007b1d */ /* 0x000fec0000010000 */
.L_x_16:
[----:B------:R-:W-:Y:S05]  /*1460*/  @!P4 BRA `(.L_x_17) ;  /* 0x000000d800b8c947 */ /* 0x000fea0003800000 */
[----:B------:R-:W-:-:S06]  /*1470*/  UISETP.GT.U32.AND UP0, UPT, UR12, 0x1, UPT ;  /* 0x000000010c00788c */ /* 0x000fcc000bf04070 */
[----:B------:R-:W-:-:S13]  /*1480*/  PLOP3.LUT P1, PT, PT, PT, UP0, 0x80, 0x0 ;  /* 0x000000000000781c */ /* 0x000fda0003f2f008 */
[----:B------:R-:W-:Y:S05]  /*1490*/  @P1 EXIT ;  /* 0x000000000000194d */ /* 0x000fea0003800000 */
.L_x_18:
[----:B------:R-:W-:-:S08]  /*14a0*/  NOP ;  /* 0x0000000000007918 */ /* 0x000fd00000000000 */
[----:B------:R-:W4:Y:S02]  /*14b0*/  USETMAXREG.TRY_ALLOC.CTAPOOL UP0, 0xe8 ;  /* 0x000000e8000079c8 */ /* 0x000f240008000600 */
[----:B----4-:R-:W-:-:S13]  /*14c0*/  PLOP3.LUT P1, PT, PT, PT, UP0, 0x80, 0x0 ;  /* 0x000000000000781c */ /* 0x010fda0003f2f008 */
[----:B------:R-:W-:Y:S05]  /*14d0*/  @!P1 BRA `(.L_x_18) ;  /* 0xfffffffc00f09947 */ /* 0x000fea000383ffff */
[----:B------:R-:W-:-:S13]  /*14e0*/  LOP3.LUT P1, RZ, R0, 0xff, RZ, 0xc0, !PT ;  /* 0x000000ff00ff7812 */ /* 0x000fda000782c0ff */
[----:B------:R-:W-:Y:S05]  /*14f0*/  @!P1 EXIT ;  /* 0x000000000000994d */ /* 0x000fea0003800000 */
[----:B------:R-:W4:Y:S01]  /*1500*/  S2UR UR6, SR_CgaCtaId ;  /* 0x00000000000679c3 */ /* 0x000f220000008800 */
[CC--:B------:R-:W-:Y:S01]  /*1510*/  LEA.HI R0, R12.reuse, R3.reuse, RZ, 0x2 ;  /* 0x000000030c007211 */ /* 0x0c0fe200078f10ff */
[----:B------:R-:W-:Y:S01]  /*1520*/  UIADD3 UR7, UR17, -0x1, URZ ;  /* 0xffffffff11077890 */ /* 0x000fe2000fffe03f */
[----:B------:R-:W-:Y:S01]  /*1530*/  LEA.HI R3, R12, R3, RZ, 0x5 ;  /* 0x000000030c037211 */ /* 0x000fe200078f28ff */
[----:B------:R-:W-:Y:S01]  /*1540*/  UMOV UR12, 0x400 ;  /* 0x00000400000c7882 */ /* 0x000fe20000000000 */
[--C-:B------:R-:W-:Y:S01]  /*1550*/  SHF.R.S32.HI R2, RZ, 0x2, R0.reuse ;  /* 0x00000002ff027819 */ /* 0x100fe20000011400 */
[----:B------:R-:W-:Y:S01]  /*1560*/  UISETP.LT.AND UP0, UPT, UR14, 0x1, UPT ;  /* 0x000000010e00788c */ /* 0x000fe2000bf01270 */
[----:B------:R-:W-:Y:S01]  /*1570*/  SHF.R.S32.HI R5, RZ, 0x1f, R0 ;  /* 0x0000001fff057819 */ /* 0x000fe20000011400 */
[----:B------:R-:W-:Y:S02]  /*1580*/  ULOP3.LUT UR27, UR13, 0x1, URZ, 0xfc, !UPT ;  /* 0x000000010d1b7892 */ /* 0x000fe4000f8efc3f */
[----:B------:R-:W-:Y:S01]  /*1590*/  USEL UR16, UR14, 0x1, UP0 ;  /* 0x000000010e107887 */ /* 0x000fe20008000000 */
[----:B------:R-:W-:Y:S01]  /*15a0*/  LEA.HI R5, R5, R2, RZ, 0x3 ;  /* 0x0000000205057211 */ /* 0x000fe200078f18ff */
[----:B------:R-:W-:-:S02]  /*15b0*/  UISETP.NE.AND UP0, UPT, UR7, URZ, UPT ;  /* 0x0000003f0700728c */ /* 0x000fc4000bf05270 */
[----:B------:R-:W-:Y:S01]  /*15c0*/  USHF.L.U32 UR28, UR14, 0x1, URZ ;  /* 0x000000010e1c7899 */ /* 0x000fe2000800063f */
[----:B------:R-:W-:Y:S01]  /*15d0*/  LOP3.LUT R5, R5, 0xfffffff8, RZ, 0xc0, !PT ;  /* 0xfffffff805057812 */ /* 0x000fe200078ec0ff */
[----:B------:R-:W-:Y:S02]  /*15e0*/  UIADD3 UR16, -UR16, UR14, URZ ;  /* 0x0000000e10107290 */ /* 0x000fe4000fffe13f */
[----:B------:R-:W-:Y:S02]  /*15f0*/  USEL UR30, URZ, 0x1, UP0 ;  /* 0x000000013f1e7887 */ /* 0x000fe40008000000 */
[----:B------:R-:W-:Y:S01]  /*1600*/  IMAD.IADD R2, R2, 0x1, -R5 ;  /* 0x0000000102027824 */ /* 0x000fe200078e0a05 */
[----:B------:R-:W-:Y:S01]  /*1610*/  SHF.R.S32.HI R5, RZ, 0x5, R3 ;  /* 0x00000005ff057819 */ /* 0x000fe20000011403 */
[----:B----4-:R-:W-:-:S03]  /*1620*/  ULEA UR12, UR6, UR12, 0x18 ;  /* 0x0000000c060c7291 */ /* 0x010fc6000f8ec03f */
[--C-:B------:R-:W-:Y:S01]  /*1630*/  SHF.R.S32.HI R3, RZ, 0x1f, R2.reuse ;  /* 0x0000001fff037819 */ /* 0x100fe20000011402 */
[----:B------:R-:W-:Y:S01]  /*1640*/  USHF.L.U32 UR6, UR7, 0x3, URZ ;  /* 0x0000000307067899 */ /* 0x000fe2000800063f */
[C-C-:B------:R-:W-:Y:S01]  /*1650*/  IMAD R0, R5.reuse, -0x10, -R2.reuse ;  /* 0xfffffff005007824 */ /* 0x140fe200078e0a02 */
[----:B------:R-:W-:Y:S02]  /*1660*/  UIADD3 UR29, UR12, 0x40, URZ ;  /* 0x000000400c1d7890 */ /* 0x000fe4000fffe03f */
[----:B------:R-:W-:Y:S01]  /*1670*/  ULOP3.LUT UR6, UR6, 0x8, URZ, 0xc0, !UPT ;  /* 0x0000000806067892 */ /* 0x000fe2000f8ec03f */
[----:B------:R-:W-:Y:S01]  /*1680*/  IMAD.WIDE R2, R5, 0x10, R2 ;  /* 0x0000001005027825 */ /* 0x000fe200078e0202 */
[----:B------:R-:W-:Y:S02]  /*1690*/  ULEA UR17, UR17, UR29, 0x3 ;  /* 0x0000001d11117291 */ /* 0x000fe4000f8e183f */
[----:B------:R-:W-:Y:S02]  /*16a0*/  ULOP3.LUT UR31, UR6, 0x8, URZ, 0x3c, !UPT ;  /* 0x00000008061f7892 */ /* 0x000fe4000f8e3c3f */
[----:B------:R-:W-:-:S03]  /*16b0*/  ULOP3.LUT UR18, UR6, 0x18, URZ, 0x3c, !UPT ;  /* 0x0000001806127892 */ /* 0x000fc6000f8e3c3f */
[----:B------:R-:W-:Y:S02]  /*16c0*/  ULDC UR6, c[0x0][0x284] ;  /* 0x0000a10000067ab9 */ /* 0x000fe40000000800 */
[----:B------:R-:W-:-:S05]  /*16d0*/  VIADD R0, R0, UR6 ;  /* 0x0000000600007c36 */ /* 0x000fca0008000000 */
[----:B------:R4:W-:Y:S04]  /*16e0*/  STL [R1+0x98], R0 ;  /* 0x0000980001007387 */ /* 0x0009e80000100800 */
[----:B------:R4:W-:Y:S02]  /*16f0*/  STL.64 [R1+0x90], R2 ;  /* 0x0000900201007387 */ /* 0x0009e40000100a00 */
.L_x_301:
[----:B----4-:R-:W-:Y:S01]  /*1700*/  IMAD.U32 R0, RZ, RZ, UR30 ;  /* 0x0000001eff007e24 */ /* 0x010fe2000f8e00ff */
[----:B0-2---:R-:W4:Y:S01]  /*1710*/  LDC R2, c[0x0][0x28c] ;  /* 0x0000a300ff027b82 */ /* 0x005f220000000800 */
[----:B------:R-:W-:Y:S01]  /*1720*/  UMOV UR6, URZ ;  /* 0x0000003f00067c82 */ /* 0x000fe20008000000 */
[----:B------:R-:W-:Y:S02]  /*1730*/  UMOV UR19, UR5 ;  /* 0x0000000500137c82 */ /* 0x000fe40008000000 */
[----:B------:R-:W-:-:S04]  /*1740*/  SHF.L.U32 R0, R0, 0x1f, RZ ;  /* 0x0000001f00007819 */ /* 0x000fc800000006ff */
[----:B------:R-:W5:Y:S01]  /*1750*/  SYNCS.PHASECHK.TRANS64.TRYWAIT P1, [UR17+-0x8], R0 ;  /* 0xfffff800ff0075a7 */ /* 0x000f620008020151 */
[----:B----4-:R-:W-:Y:S01]  /*1760*/  ISETP.GE.AND P2, PT, R2, 0x1, PT ;  /* 0x000000010200780c */ /* 0x010fe20003f46270 */
[----:B-----5:R-:W-:-:S12]  /*1770*/  @!P1 BRA `(.L_x_19) ;  /* 0x000000e800109947 */ /* 0x020fd80003800000 */
.L_x_322:
[----:B------:R0:W-:Y:S01]  /*1780*/  STL [R1+0x74], RZ ;  /* 0x000074ff01007387 */ /* 0x0001e20000100800 */
[----:B------:R-:W-:Y:S01]  /*1790*/  UMOV UR7, URZ ;  /* 0x0000003f00077c82 */ /* 0x000fe20008000000 */
[----:B------:R-:W-:Y:S01]  /*17a0*/  UMOV UR8, URZ ;  /* 0x0000003f00087c82 */ /* 0x000fe20008000000 */
[----:B----4-:R-:W-:Y:S01]  /*17b0*/  IMAD.MOV.U32 R0, RZ, RZ, RZ ;  /* 0x000000ffff007224 */ /* 0x010fe200078e00ff */
[----:B------:R4:W-:Y:S01]  /*17c0*/  STL [R1+0x70], RZ ;  /* 0x000070ff01007387 */ /* 0x0009e20000100800 */
[----:B------:R-:W-:Y:S02]  /*17d0*/  CS2R R2, SRZ ;  /* 0x0000000000027805 */ /* 0x000fe4000001ff00 */
[----:B---3--:R-:W-:Y:S02]  /*17e0*/  CS2R R4, SRZ ;  /* 0x0000000000047805 */ /* 0x008fe4000001ff00 */
[----:B--2---:R-:W-:Y:S01]  /*17f0*/  CS2R R6, SRZ ;  /* 0x0000000000067805 */ /* 0x004fe2000001ff00 */
[----:B------:R4:W-:Y:S01]  /*1800*/  STL [R1+0x6c], RZ ;  /* 0x00006cff01007387 */ /* 0x0009e20000100800 */
[----:B------:R-:W-:-:S02]  /*1810*/  CS2R R8, SRZ ;  /* 0x0000000000087805 */ /* 0x000fc4000001ff00 */
[----:B0-----:R-:W-:Y:S02]  /*1820*/  CS2R R10, SRZ ;  /* 0x00000000000a7805 */ /* 0x001fe4000001ff00 */
[----:B------:R-:W-:Y:S01]  /*1830*/  CS2R R12, SRZ ;  /* 0x00000000000c7805 */ /* 0x000fe2000001ff00 */
[----:B------:R4:W-:Y:S01]  /*1840*/  STL [R1+0x68], RZ ;  /* 0x000068ff01007387 */ /* 0x0009e20000100800 */
[----:B------:R-:W-:Y:S02]  /*1850*/  CS2R R14, SRZ ;  /* 0x00000000000e7805 */ /* 0x000fe4000001ff00 */
[----:B-1----:R-:W-:Y:S02]  /*1860*/  CS2R R16, SRZ ;  /* 0x0000000000107805 */ /* 0x002fe4000001ff00 */
[----:B------:R-:W-:Y:S01]  /*1870*/  CS2R R18, SRZ ;  /* 0x0000000000127805 */ /* 0x000fe2000001ff00 */
[----:B------:R4:W-:Y:S01]  /*1880*/  STL [R1+0x64], RZ ;  /* 0x000064ff01007387 */ /* 0x0009e20000100800 */
[----:B------:R-:W-:-:S02]  /*1890*/  CS2R R20, SRZ ;  /* 0x0000000000147805 */ /* 0x000fc4000001ff00 */
[----:B------:R-:W-:Y:S02]  /*18a0*/  CS2R R22, SRZ ;  /* 0x0000000000167805 */ /* 0x000fe4000001ff00 */
[----:B------:R-:W-:Y:S01]  /*18b0*/  CS2R R152, SRZ ;  /* 0x0000000000987805 */ /* 0x000fe2000001ff00 */
[----:B------:R4:W-:Y:S01]  /*18c0*/  STL [R1+0x60], RZ ;  /* 0x000060ff01007387 */ /* 0x0009e20000100800 */
[----:B------:R-:W-:Y:S02]  /*18d0*/  CS2R R154, SRZ ;  /* 0x00000000009a7805 */ /* 0x000fe4000001ff00 */
[----:B------:R-:W-:Y:S02]  /*18e0*/  CS2R R156, SRZ ;  /* 0x00000000009c7805 */ /* 0x000fe4000001ff00 */
        /* <DEDUP_REMOVED lines=46> */
[----:B------:R-:W-:Y:S01]  /*1bd0*/  IMAD.MOV.U32 R226, RZ, RZ, RZ ;  /* 0x000000ffffe27224 */ /* 0x000fe200078e00ff */
[----:B------:R-:W-:Y:S01]  /*1be0*/  CS2R R24, SRZ ;  /* 0x0000000000187805 */ /* 0x000fe2000001ff00 */
[----:B------:R-:W-:Y:S01]  /*1bf0*/  IMAD.U32 R227, RZ, RZ, UR4 ;  /* 0x00000004ffe37e24 */ /* 0x000fe2000f8e00ff */
[----:B------:R4:W-:Y:S01]  /*1c00*/  STL [R1+0x2c], RZ ;  /* 0x00002cff01007387 */ /* 0x0009e20000100800 */
[----:B------:R-:W-:Y:S02]  /*1c10*/  CS2R R26, SRZ ;  /* 0x00000000001a7805 */ /* 0x000fe4000001ff00 */
[----:B------:R-:W-:-:S02]  /*1c20*/  CS2R R28, SRZ ;  /* 0x00000000001c7805 */ /* 0x000fc4000001ff00 */
[----:B------:R-:W-:Y:S01]  /*1c30*/  CS2R R30, SRZ ;  /* 0x00000000001e7805 */ /* 0x000fe2000001ff00 */
[----:B------:R4:W-:Y:S01]  /*1c40*/  STL [R1+0x28], RZ ;  /* 0x000028ff01007387 */ /* 0x0009e20000100800 */
[----:B------:R-:W-:Y:S02]  /*1c50*/  CS2R R32, SRZ ;  /* 0x0000000000207805 */ /* 0x000fe4000001ff00 */
[----:B------:R-:W-:Y:S02]  /*1c60*/  CS2R R34, SRZ ;  /* 0x0000000000227805 */ /* 0x000fe4000001ff00 */
[----:B------:R-:W-:Y:S01]  /*1c70*/  CS2R R36, SRZ ;  /* 0x0000000000247805 */ /* 0x000fe2000001ff00 */
        /* <DEDUP_REMOVED lines=36> */
[----:B------:R4:W-:Y:S01]  /*1ec0*/  STL [R1], RZ ;  /* 0x000000ff01007387 */ /* 0x0009e20000100800 */
[----:B------:R-:W-:Y:S02]  /*1ed0*/  CS2R R92, SRZ ;  /* 0x00000000005c7805 */ /* 0x000fe4000001ff00 */
[----:B------:R-:W-:Y:S02]  /*1ee0*/  CS2R R94, SRZ ;  /* 0x00000000005e7805 */ /* 0x000fe4000001ff00 */
[----:B------:R-:W-:Y:S02]  /*1ef0*/  CS2R R96, SRZ ;  /* 0x0000000000607805 */ /* 0x000fe4000001ff00 */
[----:B------:R-:W-:Y:S02]  /*1f00*/  CS2R R98, SRZ ;  /* 0x0000000000627805 */ /* 0x000fe4000001ff00 */
[----:B------:R-:W-:-:S02]  /*1f10*/  CS2R R100, SRZ ;  /* 0x0000000000647805 */ /* 0x000fc4000001ff00 */
[----:B------:R-:W-:Y:S02]  /*1f20*/  CS2R R102, SRZ ;  /* 0x0000000000667805 */ /* 0x000fe4000001ff00 */
        /* <DEDUP_REMOVED lines=23> */
[----:B------:R-:W-:Y:S01]  /*20a0*/  CS2R R150, SRZ ;  /* 0x0000000000967805 */ /* 0x000fe2000001ff00 */
[----:B----4-:R-:W-:Y:S06]  /*20b0*/  @!P2 BRA `(.L_x_20) ;  /* 0x000000100060a947 */ /* 0x010fec0003800000 */
[----:B------:R-:W-:-:S06]  /*20c0*/  UISETP.NE.AND UP0, UPT, UR27, 0x3, UPT ;  /* 0x000000031b00788c */ /* 0x000fcc000bf05270 */
[----:B------:R-:W-:-:S13]  /*20d0*/  PLOP3.LUT P2, PT, PT, PT, UP0, 0x80, 0x0 ;  /* 0x000000000000781c */ /* 0x000fda0003f4f008 */
[----:B------:R-:W-:Y:S05]  /*20e0*/  @!P2 BRA `(.L_x_21) ;  /* 0x000000000004a947 */ /* 0x000fea0003800000 */
[----:B------:R-:W-:Y:S01]  /*20f0*/  BPT.TRAP 0x1 ;  /* 0x000000040000795c */ /* 0x000fe20000300000 */
.L_x_21:
[----:B------:R-:W-:Y:S01]  /*2100*/  ULEA UR6, UR5, UR12, 0x3 ;  /* 0x0000000c05067291 */ /* 0x000fe2000f8e183f */
[----:B------:R-:W-:-:S05]  /*2110*/  IMAD.U32 R0, RZ, RZ, UR4 ;  /* 0x00000004ff007e24 */ /* 0x000fca000f8e00ff */
[----:B------:R-:W-:-:S04]  /*2120*/  SHF.L.U32 R0, R0, 0x1f, RZ ;  /* 0x0000001f00007819 */ /* 0x000fc800000006ff */
[----:B------:R0:W1:Y:S01]  /*2130*/  SYNCS.PHASECHK.TRANS64.TRYWAIT P1, [UR6], R0 ;  /* 0x00000000ff0075a7 */ /* 0x0000620008020146 */
[----:B------:R-:W-:Y:S05]  /*2140*/  @!P2 BRA `(.L_x_22) ;  /* 0x000000000004a947 */ /* 0x000fea0003800000 */
[----:B------:R-:W-:Y:S01]  /*2150*/  BPT.TRAP 0x1 ;  /* 0x000000040000795c */ /* 0x000fe20000300000 */
.L_x_22:
[----:B-1----:R-:W-:Y:S05]  /*2160*/  @P1 BRA `(.L_x_23) ;  /* 0x0000000000081947 */ /* 0x002fea0003800000 */
[----:B------:R-:W1:Y:S02]  /*2170*/  SYNCS.PHASECHK.TRANS64.TRYWAIT P1, [UR6], R0 ;  /* 0x00000000ff0075a7 */ /* 0x000e640008020146 */
[----:B-1----:R-:W-:Y:S05]  /*2180*/  @!P1 BRA `(.L_x_24) ;  /* 0x000000dc00a49947 */ /* 0x002fea0003800000 */
.L_x_23:
[----:B------:R2:W-:Y:S01]  /*2190*/  STL [R1+0x74], RZ ;  /* 0x000074ff01007387 */ /* 0x0005e20000100800 */
[----:B------:R-:W-:Y:S01]  /*21a0*/  UIADD3 UR7, UR12, 0x1900, URZ ;  /* 0x000019000c077890 */ /* 0x000fe2000fffe03f */
[----:B------:R-:W-:Y:S01]  /*21b0*/  WARPGROUP.ARRIVE ;  /* 0x00000000000079c5 */ /* 0x000fe20000000000 */
[----:B------:R-:W-:Y:S01]  /*21c0*/  UIADD3 UR6, UR12, 0x100, URZ ;  /* 0x000001000c067890 */ /* 0x000fe2000fffe03f */
[----:B------:R2:W-:Y:S01]  /*21d0*/  STL [R1+0x70], RZ ;  /* 0x000070ff01007387 */ /* 0x0005e20000100800 */
[----:B------:R-:W-:Y:S01]  /*21e0*/  USHF.R.U32.HI UR7, URZ, 0x4, UR7 ;  /* 0x000000043f077899 */ /* 0x000fe20008011607 */
[----:B01----:R-:W-:Y:S01]  /*21f0*/  IMAD.MOV.U32 R0, RZ, RZ, RZ ;  /* 0x000000ffff007224 */ /* 0x003fe200078e00ff */
[----:B------:R-:W-:Y:S01]  /*2200*/  USHF.R.U32.HI UR6, URZ, 0x4, UR6 ;  /* 0x000000043f067899 */ /* 0x000fe20008011606 */
[----:B------:R2:W-:Y:S01]  /*2210*/  STL [R1+0x6c], RZ ;  /* 0x00006cff01007387 */ /* 0x0005e20000100800 */
[----:B------:R-:W-:Y:S01]  /*2220*/  ULOP3.LUT UR7, UR7, 0x3fff, URZ, 0xc0, !UPT ;  /* 0x00003fff07077892 */ /* 0x000fe2000f8ec03f */
[----:B------:R-:W-:Y:S01]  /*2230*/  CS2R R2, SRZ ;  /* 0x0000000000027805 */ /* 0x000fe2000001ff00 */
[----:B------:R-:W-:Y:S01]  /*2240*/  ULOP3.LUT UR6, UR6, 0x3fff, URZ, 0xc0, !UPT ;  /* 0x00003fff06067892 */ /* 0x000fe2000f8ec03f */
[----:B------:R2:W-:Y:S01]  /*2250*/  STL [R1+0x68], RZ ;  /* 0x000068ff01007387 */ /* 0x0005e20000100800 */
[----:B------:R-:W-:Y:S01]  /*2260*/  ULOP3.LUT UR7, UR7, 0x10000, URZ, 0xfc, !UPT ;  /* 0x0001000007077892 */ /* 0x000fe2000f8efc3f */
[----:B------:R-:W-:Y:S01]  /*2270*/  CS2R R4, SRZ ;  /* 0x0000000000047805 */ /* 0x000fe2000001ff00 */
[----:B------:R-:W-:Y:S01]  /*2280*/  ULOP3.LUT UR6, UR6, 0x10000, URZ, 0xfc, !UPT ;  /* 0x0001000006067892 */ /* 0x000fe2000f8efc3f */
[----:B------:R2:W-:Y:S01]  /*2290*/  STL [R1+0x64], RZ ;  /* 0x000064ff01007387 */ /* 0x0005e20000100800 */
[----:B------:R-:W-:Y:S01]  /*22a0*/  ULEA UR10, UR5, UR7, 0x9 ;  /* 0x00000007050a7291 */ /* 0x000fe2000f8e483f */
[----:B------:R-:W-:Y:S01]  /*22b0*/  CS2R R6, SRZ ;  /* 0x0000000000067805 */ /* 0x000fe2000001ff00 */
[----:B------:R-:W-:Y:S01]  /*22c0*/  ULEA UR8, UR5, UR6, 0x7 ;  /* 0x0000000605087291 */ /* 0x000fe2000f8e383f */
[----:B------:R2:W-:Y:S01]  /*22d0*/  STL [R1+0x60], RZ ;  /* 0x000060ff01007387 */ /* 0x0005e20000100800 */
[----:B------:R-:W-:Y:S01]  /*22e0*/  ULDC UR7, c[0x0][0x50c] ;  /* 0x0001430000077ab9 */ /* 0x000fe20000000800 */
[----:B------:R-:W-:Y:S01]  /*22f0*/  UMOV UR9, 0xc0000010 ;  /* 0xc000001000097882 */ /* 0x000fe20000000000 */
[----:B------:R-:W-:Y:S01]  /*2300*/  UISETP.NE.AND UP0, UPT, UR7, 0x1, UPT ;  /* 0x000000010700788c */ /* 0x000fe2000bf05270 */
[----:B------:R2:W-:Y:S01]  /*2310*/  STL [R1+0x5c], RZ ;  /* 0x00005cff01007387 */ /* 0x0005e20000100800 */
[----:B------:R-:W-:Y:S01]  /*2320*/  UMOV UR11, 0xc0000010 ;  /* 0xc0000010000b7882 */ /* 0x000fe20000000000 */
[----:B------:R-:W-:Y:S01]  /*2330*/  UMOV UR6, 0x1 ;  /* 0x0000000100067882 */ /* 0x000fe20000000000 */
[----:B------:R-:W-:Y:S01]  /*2340*/  USEL UR7, URZ, 0x1, UP0 ;  /* 0x000000013f077887 */ /* 0x000fe20008000000 */
[----:B------:R2:W-:Y:S01]  /*2350*/  STL [R1+0x58], RZ ;  /* 0x000058ff01007387 */ /* 0x0005e20000100800 */
[----:B------:R-:W-:Y:S01]  /*2360*/  QGMMA.64x256x32.F32.E4M3.E4M3 R24, gdesc[UR8], RZ, !UPT, gsb0 ;  /* 0x03e00000081879f3 */ /* 0x000fe2000c0008ff */
[----:B------:R-:W-:-:S02]  /*2370*/  CS2R R8, SRZ ;  /* 0x0000000000087805 */ /* 0x000fc4000001ff00 */
[----:B------:R-:W-:Y:S01]  /*2380*/  CS2R R10, SRZ ;  /* 0x00000000000a7805 */ /* 0x000fe2000001ff00 */
[----:B------:R2:W-:Y:S01]  /*2390*/  STL [R1+0x54], RZ ;  /* 0x000054ff01007387 */ /* 0x0005e20000100800 */
[----:B------:R-:W-:Y:S02]  /*23a0*/  ISETP.NE.AND P1, PT, RZ, UR7, PT ;  /* 0x00000007ff007c0c */ /* 0x000fe4000bf25270 */
        /* <DEDUP_REMOVED lines=56> */
[----:B------:R-:W-:Y:S01]  /*2730*/  CS2R R224, SRZ ;  /* 0x0000000000e07805 */ /* 0x000fe2000001ff00 */
[----:B------:R-:W-:Y:S01]  /*2740*/  IMAD.MOV.U32 R226, RZ, RZ, RZ ;  /* 0x000000ffffe27224 */ /* 0x000fe200078e00ff */
[----:B------:R2:W-:Y:S04]  /*2750*/  STL [R1+0x18], RZ ;  /* 0x000018ff01007387 */ /* 0x0005e80000100800 */
[----:B------:R2:W-:Y:S04]  /*2760*/  STL [R1+0x14], RZ ;  /* 0x000014ff01007387 */ /* 0x0005e80000100800 */
[----:B------:R2:W-:Y:S04]  /*2770*/  STL [R1+0x10], RZ ;  /* 0x000010ff01007387 */ /* 0x0005e80000100800 */
[----:B------:R2:W-:Y:S04]  /*2780*/  STL [R1+0xc], RZ ;  /* 0x00000cff01007387 */ /* 0x0005e80000100800 */
[----:B------:R2:W-:Y:S04]  /*2790*/  STL [R1+0x8], RZ ;  /* 0x000008ff01007387 */ /* 0x0005e80000100800 */
[----:B------:R2:W-:Y:S04]  /*27a0*/  STL [R1+0x4], RZ ;  /* 0x000004ff01007387 */ /* 0x0005e80000100800 */
[----:B------:R2:W-:Y:S01]  /*27b0*/  STL [R1], RZ ;  /* 0x000000ff01007387 */ /* 0x0005e20000100800 */
[----:B------:R-:W-:Y:S05]  /*27c0*/  @!P1 BRA `(.L_x_25) ;  /* 0x0000000800809947 */ /* 0x000fea0003800000 */
[----:B------:R-:W-:Y:S02]  /*27d0*/  WARPGROUP.DEPBAR.LE gsb0, 0x0 ;  /* 0x00008000000079c5 */ /* 0x000fe40000010000 */
[----:B------:R-:W-:-:S01]  /*27e0*/  FADD R227, RZ, R122 ;  /* 0x0000007affe37221 */ /* 0x000fc20000000000 */
[----:B------:R-:W-:Y:S01]  /*27f0*/  FADD R226, RZ, R24 ;  /* 0x00000018ffe27221 */ /* 0x000fe20000000000 */
[----:B------:R-:W-:-:S01]  /*2800*/  FADD R225, RZ, R25 ;  /* 0x00000019ffe17221 */ /* 0x000fc20000000000 */
[----:B------:R-:W-:Y:S01]  /*2810*/  FADD R224, RZ, R26 ;  /* 0x0000001affe07221 */ /* 0x000fe20000000000 */
[----:B------:R-:W-:-:S01]  /*2820*/  FADD R223, RZ, R27 ;  /* 0x0000001bffdf7221 */ /* 0x000fc20000000000 */
[----:B------:R0:W-:Y:S01]  /*2830*/  STL [R1], R227 ;  /* 0x000000e301007387 */ /* 0x0001e20000100800 */
[----:B------:R-:W-:-:S01]  /*2840*/  FADD R222, RZ, R28 ;  /* 0x0000001cffde7221 */ /* 0x000fc20000000000 */
[----:B------:R-:W-:Y:S01]  /*2850*/  FADD R221, RZ, R29 ;  /* 0x0000001dffdd7221 */ /* 0x000fe20000000000 */
[----:B------:R-:W-:-:S01]  /*2860*/  FADD R220, RZ, R30 ;  /* 0x0000001effdc7221 */ /* 0x000fc20000000000 */
[----:B------:R-:W-:Y:S01]  /*2870*/  FADD R219, RZ, R31 ;  /* 0x0000001fffdb7221 */ /* 0x000fe20000000000 */
[----:B------:R-:W-:-:S01]  /*2880*/  FADD R218, RZ, R32 ;  /* 0x00000020ffda7221 */ /* 0x000fc20000000000 */
[----:B------:R-:W-:Y:S01]  /*2890*/  FADD R217, RZ, R33 ;  /* 0x00000021ffd97221 */ /* 0x000fe20000000000 */
[----:B------:R-:W-:-:S01]  /*28a0*/  FADD R216, RZ, R34 ;  /* 0x00000022ffd87221 */ /* 0x000fc20000000000 */
[----:B------:R-:W-:Y:S01]  /*28b0*/  FADD R215, RZ, R35 ;  /* 0x00000023ffd77221 */ /* 0x000fe20000000000 */
[----:B------:R-:W-:-:S01]  /*28c0*/  FADD R214, RZ, R36 ;  /* 0x00000024ffd67221 */ /* 0x000fc20000000000 */
[----:B0-----:R-:W-:Y:S01]  /*28d0*/  FADD R227, RZ, R123 ;  /* 0x0000007bffe37221 */ /* 0x001fe20000000000 */
[----:B------:R-:W-:-:S01]  /*28e0*/  FADD R213, RZ, R37 ;  /* 0x00000025ffd57221 */ /* 0x000fc20000000000 */
[----:B------:R-:W-:Y:S01]  /*28f0*/  FADD R212, RZ, R38 ;  /* 0x00000026ffd47221 */ /* 0x000fe20000000000 */
[----:B------:R-:W-:-:S01]  /*2900*/  FADD R211, RZ, R39 ;  /* 0x00000027ffd37221 */ /* 0x000fc20000000000 */
[----:B------:R-:W-:Y:S01]  /*2910*/  FADD R210, RZ, R40 ;  /* 0x00000028ffd27221 */ /* 0x000fe20000000000 */
[----:B------:R0:W-:Y:S01]  /*2920*/  STL [R1+0x4], R227 ;  /* 0x000004e301007387 */ /* 0x0001e20000100800 */
        /* <DEDUP_REMOVED lines=93> */
[----:B------:R-:W-:Y:S01]  /*2f00*/  UMOV UR6, URZ ;  /* 0x0000003f00067c82 */ /* 0x000fe20008000000 */
[----:B0-----:R-:W-:-:S05]  /*2f10*/  FADD R227, RZ, R130 ;  /* 0x00000082ffe37221 */ /* 0x001fca0000000000 */
[----:B------:R0:W-:Y:S02]  /*2f20*/  STL [R1+0x20], R227 ;  /* 0x000020e301007387 */ /* 0x0001e40000100800 */
        /* <DEDUP_REMOVED lines=42> */
.L_x_25:
[----:B------:R-:W-:-:S04]  /*31d0*/  UIADD3 UR19, UR5, 0x1, URZ ;  /* 0x0000000105137890 */ /* 0x000fc8000fffe03f */
[----:B------:R-:W-:-:S04]  /*31e0*/  UISETP.NE.AND UP0, UPT, UR19, 0x3, UPT ;  /* 0x000000031300788c */ /* 0x000fc8000bf05270 */
[----:B------:R-:W-:Y:S02]  /*31f0*/  USEL UR8, URZ, 0x1, UP0 ;  /* 0x000000013f087887 */ /* 0x000fe40008000000 */
[----:B------:R-:W-:Y:S02]  /*3200*/  USEL UR19, UR19, URZ, UP0 ;  /* 0x0000003f13137287 */ /* 0x000fe40008000000 */
[----:B------:R-:W-:-:S06]  /*3210*/  ULOP3.LUT UR8, UR4, UR8, URZ, 0x3c, !UPT ;  /* 0x0000000804087292 */ /* 0x000fcc000f8e3c3f */
[----:B0-----:R-:W-:Y:S01]  /*3220*/  IMAD.U32 R227, RZ, RZ, UR8 ;  /* 0x00000008ffe37e24 */ /* 0x001fe2000f8e00ff */
[----:B------:R-:W-:-:S06]  /*3230*/  UMOV UR8, 0x1 ;  /* 0x0000000100087882 */ /* 0x000fcc0000000000 */
.L_x_20:
[----:B------:R-:W-:-:S06]  /*3240*/  UISETP.GE.AND UP0, UPT, UR16, 0x1, UPT ;  /* 0x000000011000788c */ /* 0x000fcc000bf06270 */
[----:B------:R-:W-:-:S13]  /*3250*/  PLOP3.LUT P1, PT, PT, PT, UP0, 0x80, 0x0 ;  /* 0x000000000000781c */ /* 0x000fda0003f2f008 */
[----:B------:R-:W-:Y:S05]  /*3260*/  @!P1 BRA `(.L_x_26) ;  /* 0x0000001000809947 */ /* 0x000fea0003800000 */
[----:B------:R-:W-:Y:S01]  /*3270*/  IMAD.U32 R228, RZ, RZ, UR16 ;  /* 0x00000010ffe47e24 */ /* 0x000fe2000f8e00ff */
[----:B------:R-:W-:Y:S01]  /*3280*/  UMOV UR24, UR5 ;  /* 0x0000000500187c82 */ /* 0x000fe20008000000 */
[----:B------:R-:W-:-:S05]  /*3290*/  ULDC UR32, c[0x0][0x50c] ;  /* 0x0001430000207ab9 */ /* 0x000fca0000000800 */
.L_x_34:
[----:B------:R-:W-:-:S06]  /*32a0*/  UISETP.NE.AND UP0, UPT, UR27, 0x3, UPT ;  /* 0x000000031b00788c */ /* 0x000fcc000bf05270 */
[----:B------:R-:W-:-:S13]  /*32b0*/  PLOP3.LUT P2, PT, PT, PT, UP0, 0x80, 0x0 ;  /* 0x000000000000781c */ /* 0x000fda0003f4f008 */
[----:B01---5:R-:W-:Y:S05]  /*32c0*/  @!P2 BRA `(.L_x_27) ;  /* 0x000000000004a947 */ /* 0x023fea0003800000 */
[----:B------:R-:W-:Y:S01]  /*32d0*/  BPT.TRAP 0x1 ;  /* 0x000000040000795c */ /* 0x000fe20000300000 */
.L_x_27:
[----:B------:R-:W-:Y:S01]  /*32e0*/  ULEA UR9, UR19, UR12, 0x3 ;  /* 0x0000000c13097291 */ /* 0x000fe2000f8e183f */
[----:B------:R-:W-:-:S08]  /*32f0*/  SHF.L.U32 R229, R227, 0x1f, RZ ;  /* 0x0000001fe3e57819 */ /* 0x000fd000000006ff */
[----:B------:R0:W1:Y:S01]  /*3300*/  SYNCS.PHASECHK.TRANS64.TRYWAIT P1, [UR9], R229 ;  /* 0x000000e5ff0075a7 */ /* 0x0000620008020149 */
[----:B------:R-:W-:Y:S05]  /*3310*/  @!P2 BRA `(.L_x_28) ;  /* 0x000000000004a947 */ /* 0x000fea0003800000 */
[----:B------:R-:W-:Y:S01]  /*3320*/  BPT.TRAP 0x1 ;  /* 0x000000040000795c */ /* 0x000fe20000300000 */
.L_x_28:
[----:B-1----:R-:W-:Y:S05]  /*3330*/  @P1 BRA `(.L_x_29) ;  /* 0x0000000000081947 */ /* 0x002fea0003800000 */
[----:B------:R-:W1:Y:S02]  /*3340*/  SYNCS.PHASECHK.TRANS64.TRYWAIT P1, [UR9], R229 ;  /* 0x000000e5ff0075a7 */ /* 0x000e640008020149 */
[----:B-1----:R-:W-:Y:S05]  /*3350*/  @!P1 BRA `(.L_x_30) ;  /* 0x000000cc00489947 */ /* 0x002fea0003800000 */
.L_x_29:
[----:B------:R-:W-:Y:S01]  /*3360*/  UIADD3 UR9, UR12, 0x100, URZ ;  /* 0x000001000c097890 */ /* 0x000fe2000fffe03f */
[----:B------:R-:W-:Y:S01]  /*3370*/  WARPGROUP.ARRIVE ;  /* 0x00000000000079c5 */ /* 0x000fe20000000000 */
[----:B------:R-:W-:Y:S02]  /*3380*/  UIADD3 UR10, UR12, 0x1900, URZ ;  /* 0x000019000c0a7890 */ /* 0x000fe4000fffe03f */
[----:B------:R-:W-:Y:S02]  /*3390*/  UISETP.NE.AND UP0, UPT, UR7, URZ, UPT ;  /* 0x0000003f0700728c */ /* 0x000fe4000bf05270 */
[----:B------:R-:W-:Y:S02]  /*33a0*/  USHF.R.U32.HI UR9, URZ, 0x4, UR9 ;  /* 0x000000043f097899 */ /* 0x000fe40008011609 */
[----:B------:R-:W-:Y:S02]  /*33b0*/  USHF.R.U32.HI UR10, URZ, 0x4, UR10 ;  /* 0x000000043f0a7899 */ /* 0x000fe4000801160a */
[----:B------:R-:W-:-:S02]  /*33c0*/  USEL UR8, UR8, URZ, !UP0 ;  /* 0x0000003f08087287 */ /* 0x000fc4000c000000 */
[----:B------:R-:W-:Y:S02]  /*33d0*/  ULOP3.LUT UR9, UR9, 0x3fff, URZ, 0xc0, !UPT ;  /* 0x00003fff09097892 */ /* 0x000fe4000f8ec03f */
[----:B------:R-:W-:Y:S02]  /*33e0*/  ULOP3.LUT UR10, UR10, 0x3fff, URZ, 0xc0, !UPT ;  /* 0x00003fff0a0a7892 */ /* 0x000fe4000f8ec03f */
[----:B------:R-:W-:Y:S02]  /*33f0*/  UISETP.NE.U32.AND UP0, UPT, UR8, URZ, UPT ;  /* 0x0000003f0800728c */ /* 0x000fe4000bf05070 */
[----:B------:R-:W-:Y:S02]  /*3400*/  ULOP3.LUT UR8, UR9, 0x10000, URZ, 0xfc, !UPT ;  /* 0x0001000009087892 */ /* 0x000fe4000f8efc3f */
[----:B------:R-:W-:Y:S02]  /*3410*/  ULOP3.LUT UR10, UR10, 0x10000, URZ, 0xfc, !UPT ;  /* 0x000100000a0a7892 */ /* 0x000fe4000f8efc3f */
[----:B------:R-:W-:-:S02]  /*3420*/  ULEA UR8, UR19, UR8, 0x7 ;  /* 0x0000000813087291 */ /* 0x000fc4000f8e383f */
[----:B------:R-:W-:Y:S01]  /*3430*/  ULEA UR10, UR19, UR10, 0x9 ;  /* 0x0000000a130a7291 */ /* 0x000fe2000f8e483f */
[----:B------:R-:W-:Y:S01]  /*3440*/  UMOV UR9, 0xc0000010 ;  /* 0xc000001000097882 */ /* 0x000fe20000000000 */
[----:B------:R-:W-:Y:S01]  /*3450*/  UMOV UR11, 0xc0000010 ;  /* 0xc0000010000b7882 */ /* 0x000fe20000000000 */
[----:B------:R-:W-:-:S06]  /*3460*/  UIADD3 UR6, UR6, 0x1, URZ ;  /* 0x0000000106067890 */ /* 0x000fcc000fffe03f */
[----:B------:R-:W-:Y:S01]  /*3470*/  QGMMA.64x256x32.F32.E4M3.E4M3 R24, gdesc[UR8], R24, UP0, gsb0 ;  /* 0x03e00000081879f3 */ /* 0x000fe2000b800818 */
[----:B------:R-:W-:-:S04]  /*3480*/  UISETP.NE.AND UP0, UPT, UR6, UR32, UPT ;  /* 0x000000200600728c */ /* 0x000fc8000bf05270 */
[----:B------:R-:W-:-:S06]  /*3490*/  USEL UR7, URZ, 0x1, UP0 ;  /* 0x000000013f077887 */ /* 0x000fcc0008000000 */
[----:B------:R-:W-:Y:S01]  /*34a0*/  ISETP.NE.AND P1, PT, RZ, UR7, PT ;  /* 0x00000007ff007c0c */ /* 0x000fe2000bf25270 */
[----:B------:R-:W-:-:S12]  /*34b0*/  WARPGROUP.DEPBAR.LE gsb0, 0x1 ;  /* 0x00008000000079c5 */ /* 0x000fd80000010100 */
[----:B------:R-:W-:Y:S05]  /*34c0*/  @!P1 BRA `(.L_x_31) ;  /* 0x0000000c00809947 */ /* 0x000fea0003800000 */
[----:B------:R-:W-:Y:S02]  /*34d0*/  WARPGROUP.DEPBAR.LE gsb0, 0x0 ;  /* 0x00008000000079c5 */ /* 0x000fe40000010000 */
[----:B------:R-:W-:-:S01]  /*34e0*/  FADD R226, R24, R226 ;  /* 0x000000e218e27221 */ /* 0x000fc20000000000 */
[----:B------:R-:W-:Y:S01]  /*34f0*/  FADD R225, R25, R225 ;  /* 0x000000e119e17221 */ /* 0x000fe20000000000 */
[----:B------:R1:W-:Y:S01]  /*3500*/  STL [R1+0xa0], R227 ;  /* 0x0000a0e301007387 */ /* 0x0003e20000100800 */
[----:B------:R-:W-:-:S01]  /*3510*/  FADD R224, R26, R224 ;  /* 0x000000e01ae07221 */ /* 0x000fc20000000000 */
[----:B------:R-:W-:Y:S01]  /*3520*/  FADD R223, R27, R223 ;  /* 0x000000df1bdf7221 */ /* 0x000fe20000000000 */
[----:B------:R-:W-:-:S01]  /*3530*/  FADD R222, R28, R222 ;  /* 0x000000de1cde7221 */ /* 0x000fc20000000000 */
[----:B------:R-:W-:Y:S01]  /*3540*/  FADD R221, R29, R221 ;  /* 0x000000dd1ddd7221 */ /* 0x000fe20000000000 */
[----:B-1----:R-:W3:Y:S04]  /*3550*/  LDL.LU R227, [R1+0x30] ;  /* 0x0000300001e37983 */ /* 0x002ee80000300800 */
[----:B------:R1:W-:Y:S01]  /*3560*/  STL [R1+0xa4], R226 ;  /* 0x0000a4e201007387 */ /* 0x0003e20000100800 */
[----:B------:R-:W-:-:S01]  /*3570*/  FADD R220, R30, R220 ;  /* 0x000000dc1edc7221 */ /* 0x000fc20000000000 */
[----:B------:R-:W-:-:S02]  /*3580*/  FADD R219, R31, R219 ;  /* 0x000000db1fdb7221 */ /* 0x000fc40000000000 */
[----:B-1----:R-:W4:Y:S04]  /*3590*/  LDL.LU R226, [R1+0x2c] ;  /* 0x00002c0001e27983 */ /* 0x002f280000300800 */
[----:B------:R1:W-:Y:S01]  /*35a0*/  STL [R1+0xa8], R225 ;  /* 0x0000a8e101007387 */ /* 0x0003e20000100800 */
[----:B------:R-:W-:-:S03]  /*35b0*/  FADD R218, R32, R218 ;  /* 0x000000da20da7221 */ /* 0x000fc60000000000 */
[----:B-1----:R-:W2:Y:S04]  /*35c0*/  LDL.LU R225, [R1+0x28] ;  /* 0x0000280001e17983 */ /* 0x002ea80000300800 */
        /* <DEDUP_REMOVED lines=9> */
[----:B------:R1:W-:Y:S04]  /*3660*/  STL [R1+0xb8], R221 ;  /* 0x0000b8dd01007387 */ /* 0x0003e80000100800 */
        /* <DEDUP_REMOVED lines=12> */
[----:B-1----:R-:W2:Y:S01]  /*3730*/  LDL.LU R215, [R1] ;  /* 0x0000000001d77983 */ /* 0x002ea20000300800 */
[----:B------:R-:W-:-:S01]  /*3740*/  FADD R214, R36, R214 ;  /* 0x000000d624d67221 */ /* 0x000fc20000000000 */
[----:B------:R-:W-:Y:S01]  /*3750*/  FADD R213, R37, R213 ;  /* 0x000000d525d57221 */ /* 0x000fe20000000000 */
[----:B------:R-:W-:-:S01]  /*3760*/  FADD R212, R38, R212 ;  /* 0x000000d426d47221 */ /* 0x000fc20000000000 */
[----:B------:R-:W-:Y:S01]  /*3770*/  FADD R211, R39, R211 ;  /* 0x000000d327d37221 */ /* 0x000fe20000000000 */
[----:B------:R-:W-:-:S01]  /*3780*/  FADD R210, R40, R210 ;  /* 0x000000d228d27221 */ /* 0x000fc20000000000 */
[----:B------:R-:W-:Y:S01]  /*3790*/  STL [R1+0xd4], R214 ;  /* 0x0000d4d601007387 */ /* 0x000fe20000100800 */
        /* <DEDUP_REMOVED lines=11> */
[----:B------:R1:W-:Y:S01]  /*3850*/  STL [R1+0xe0], R211 ;  /* 0x0000e0d301007387 */ /* 0x0003e20000100800 */
[----:B------:R-:W-:-:S01]  /*3860*/  FADD R200, R50, R200 ;  /* 0x000000c832c87221 */ /* 0x000fc20000000000 */
[----:B------:R-:W-:Y:S01]  /*3870*/  FADD R199, R51, R199 ;  /* 0x000000c733c77221 */ /* 0x000fe20000000000 */
        /* <DEDUP_REMOVED lines=69> */
[----:B-----5:R-:W-:Y:S01]  /*3cd0*/  FADD R0, R121, R0 ;  /* 0x0000000079007221 */ /* 0x020fe20000000000 */
[----:B---3--:R-:W-:-:S01]  /*3ce0*/  FADD R227, R134, R227 ;  /* 0x000000e386e37221 */ /* 0x008fc20000000000 */
[----:B----4-:R-:W-:Y:S01]  /*3cf0*/  FADD R226, R133, R226 ;  /* 0x000000e285e27221 */ /* 0x010fe20000000000 */
[----:B--2---:R-:W-:-:S01]  /*3d00*/  FADD R225, R132, R225 ;  /* 0x000000e184e17221 */ /* 0x004fc20000000000 */
        /* <DEDUP_REMOVED lines=9> */
[----:B------:R-:W-:-:S05]  /*3da0*/  FADD R215, R122, R215 ;  /* 0x000000d77ad77221 */ /* 0x000fca0000000000 */
[----:B------:R2:W-:Y:S04]  /*3db0*/  STL [R1], R215 ;  /* 0x000000d701007387 */ /* 0x0005e80000100800 */
[----:B------:R3:W-:Y:S04]  /*3dc0*/  STL [R1+0x4], R216 ;  /* 0x000004d801007387 */ /* 0x0007e80000100800 */
        /* <DEDUP_REMOVED lines=8> */
[----:B-1----:R-:W4:Y:S04]  /*3e50*/  LDL.LU R211, [R1+0x34] ;  /* 0x0000340001d37983 */ /* 0x002f280000300800 */
[----:B------:R1:W-:Y:S04]  /*3e60*/  STL [R1+0x28], R225 ;  /* 0x000028e101007387 */ /* 0x0003e80000100800 */
[----:B------:R-:W4:Y:S04]  /*3e70*/  LDL.LU R212, [R1+0x38] ;  /* 0x0000380001d47983 */ /* 0x000f280000300800 */
[----:B------:R1:W-:Y:S04]  /*3e80*/  STL [R1+0x2c], R226 ;  /* 0x00002ce201007387 */ /* 0x0003e80000100800 */
[----:B------:R-:W4:Y:S04]  /*3e90*/  LDL.LU R213, [R1+0x3c] ;  /* 0x00003c0001d57983 */ /* 0x000f280000300800 */
[----:B------:R1:W-:Y:S04]  /*3ea0*/  STL [R1+0x30], R227 ;  /* 0x000030e301007387 */ /* 0x0003e80000100800 */
[----:B------:R-:W4:Y:S04]  /*3eb0*/  LDL.LU R214, [R1+0x40] ;  /* 0x0000400001d67983 */ /* 0x000f280000300800 */
[----:B--2---:R-:W2:Y:S04]  /*3ec0*/  LDL.LU R215, [R1+0x44] ;  /* 0x0000440001d77983 */ /* 0x004ea80000300800 */
[----:B---3--:R-:W3:Y:S04]  /*3ed0*/  LDL.LU R216, [R1+0x48] ;  /* 0x0000480001d87983 */ /* 0x008ee80000300800 */
[----:B----4-:R-:W4:Y:S04]  /*3ee0*/  LDL.LU R217, [R1+0x4c] ;  /* 0x00004c0001d97983 */ /* 0x010f280000300800 */
[----:B0-----:R-:W4:Y:S04]  /*3ef0*/  LDL.LU R218, [R1+0x50] ;  /* 0x0000500001da7983 */ /* 0x001f280000300800 */
[----:B------:R-:W4:Y:S04]  /*3f00*/  LDL.LU R219, [R1+0x54] ;  /* 0x0000540001db7983 */ /* 0x000f280000300800 */
[----:B------:R-:W4:Y:S04]  /*3f10*/  LDL.LU R220, [R1+0x58] ;  /* 0x0000580001dc7983 */ /* 0x000f280000300800 */
[----:B------:R-:W4:Y:S04]  /*3f20*/  LDL.LU R221, [R1+0x5c] ;  /* 0x00005c0001dd7983 */ /* 0x000f280000300800 */
[----:B------:R-:W4:Y:S04]  /*3f30*/  LDL.LU R222, [R1+0x60] ;  /* 0x0000600001de7983 */ /* 0x000f280000300800 */
[----:B------:R-:W4:Y:S04]  /*3f40*/  LDL.LU R223, [R1+0x64] ;  /* 0x0000640001df7983 */ /* 0x000f280000300800 */
[----:B------:R-:W4:Y:S04]  /*3f50*/  LDL.LU R224, [R1+0x68] ;  /* 0x0000680001e07983 */ /* 0x000f280000300800 */
[----:B-1----:R-:W4:Y:S04]  /*3f60*/  LDL.LU R225, [R1+0x6c] ;  /* 0x00006c0001e17983 */ /* 0x002f280000300800 */
[----:B------:R-:W4:Y:S04]  /*3f70*/  LDL.LU R226, [R1+0x70] ;  /* 0x0000700001e27983 */ /* 0x000f280000300800 */
[----:B------:R-:W4:Y:S01]  /*3f80*/  LDL.LU R227, [R1+0x74] ;  /* 0x0000740001e37983 */ /* 0x000f220000300800 */
[----:B------:R-:W-:-:S05]  /*3f90*/  FADD R211, R135, R211 ;  /* 0x000000d387d37221 */ /* 0x000fca0000000000 */
[----:B------:R0:W-:Y:S01]  /*3fa0*/  STL [R1+0x34], R211 ;  /* 0x000034d301007387 */ /* 0x0001e20000100800 */
[----:B------:R-:W-:-:S03]  /*3fb0*/  FADD R212, R136, R212 ;  /* 0x000000d488d47221 */ /* 0x000fc60000000000 */
[----:B0-----:R1:W5:Y:S01]  /*3fc0*/  LDL.LU R211, [R1+0xe0] ;  /* 0x0000e00001d37983 */ /* 0x0013620000300800 */
[----:B------:R-:W-:-:S03]  /*3fd0*/  FADD R213, R137, R213 ;  /* 0x000000d589d57221 */ /* 0x000fc60000000000 */
[----:B------:R0:W-:Y:S01]  /*3fe0*/  STL [R1+0x38], R212 ;  /* 0x000038d401007387 */ /* 0x0001e20000100800 */
[----:B------:R-:W-:-:S01]  /*3ff0*/  FADD R214, R138, R214 ;  /* 0x000000d68ad67221 */ /* 0x000fc20000000000 */
[----:B--2---:R-:W-:Y:S02]  /*4000*/  FADD R215, R139, R215 ;  /* 0x000000d78bd77221 */ /* 0x004fe40000000000 */
[----:B0-----:R1:W5:Y:S01]  /*4010*/  LDL.LU R212, [R1+0xdc] ;  /* 0x0000dc0001d47983 */ /* 0x0013620000300800 */
[----:B---3--:R-:W-:-:S03]  /*4020*/  FADD R216, R140, R216 ;  /* 0x000000d88cd87221 */ /* 0x008fc60000000000 */
[----:B------:R0:W-:Y:S01]  /*4030*/  STL [R1+0x3c], R213 ;  /* 0x00003cd501007387 */ /* 0x0001e20000100800 */
[----:B----4-:R-:W-:-:S03]  /*4040*/  FADD R217, R141, R217 ;  /* 0x000000d98dd97221 */ /* 0x010fc60000000000 */
[----:B0-----:R1:W5:Y:S01]  /*4050*/  LDL.LU R213, [R1+0xd8] ;  /* 0x0000d80001d57983 */ /* 0x0013620000300800 */
[----:B------:R-:W-:-:S03]  /*4060*/  FADD R218, R142, R218 ;  /* 0x000000da8eda7221 */ /* 0x000fc60000000000 */
[----:B------:R0:W-:Y:S01]  /*4070*/  STL [R1+0x40], R214 ;  /* 0x000040d601007387 */ /* 0x0001e20000100800 */
[----:B------:R-:W-:-:S01]  /*4080*/  FADD R219, R143, R219 ;  /* 0x000000db8fdb7221 */ /* 0x000fc20000000000 */
[----:B------:R-:W-:Y:S02]  /*4090*/  FADD R220, R144, R220 ;  /* 0x000000dc90dc7221 */ /* 0x000fe40000000000 */
[----:B0-----:R1:W5:Y:S04]  /*40a0*/  LDL.LU R214, [R1+0xd4] ;  /* 0x0000d40001d67983 */ /* 0x0013680000300800 */
[----:B------:R0:W-:Y:S01]  /*40b0*/  STL [R1+0x44], R215 ;  /* 0x000044d701007387 */ /* 0x0001e20000100800 */
[----:B------:R-:W-:-:S01]  /*40c0*/  FADD R221, R145, R221 ;  /* 0x000000dd91dd7221 */ /* 0x000fc20000000000 */
[----:B------:R-:W-:-:S02]  /*40d0*/  FADD R222, R146, R222 ;  /* 0x000000de92de7221 */ /* 0x000fc40000000000 */
[----:B0-----:R1:W5:Y:S04]  /*40e0*/  LDL.LU R215, [R1+0xd0] ;  /* 0x0000d00001d77983 */ /* 0x0013680000300800 */
[----:B------:R0:W-:Y:S01]  /*40f0*/  STL [R1+0x48], R216 ;  /* 0x000048d801007387 */ /* 0x0001e20000100800 */
[----:B------:R-:W-:-:S03]  /*4100*/  FADD R223, R147, R223 ;  /* 0x000000df93df7221 */ /* 0x000fc60000000000 */
        /* <DEDUP_REMOVED lines=13> */
[----:B------:R0:W-:Y:S04]  /*41e0*/  STL [R1+0x5c], R221 ;  /* 0x00005cdd01007387 */ /* 0x0001e80000100800 */
        /* <DEDUP_REMOVED lines=12> */
[----:B0-----:R1:W5:Y:S01]  /*42b0*/  LDL.LU R227, [R1+0xa0] ;  /* 0x0000a00001e37983 */ /* 0x0013620000300800 */
[----:B------:R-:W-:-:S05]  /*42c0*/  UMOV UR6, URZ ;  /* 0x0000003f00067c82 */ /* 0x000fca0008000000 */
.L_x_31:
[----:B------:R-:W-:Y:S05]  /*42d0*/  @!P2 BRA `(.L_x_32) ;  /* 0x000000000004a947 */ /* 0x000fea0003800000 */
[----:B------:R-:W-:Y:S01]  /*42e0*/  BPT.TRAP 0x1 ;  /* 0x000000040000795c */ /* 0x000fe20000300000 */
.L_x_32:
[----:B-----5:R3:W-:Y:S04]  /*42f0*/  STL [R1+0xa0], R0 ;  /* 0x0000a00001007387 */ /* 0x0207e80000100800 */
[----:B---3--:R-:W3:Y:S01]  /*4300*/  LDL R0, [R1+0x7c] ;  /* 0x00007c0001007983 */ /* 0x008ee20000100800 */
[----:B0-----:R-:W-:-:S05]  /*4310*/  IMAD.U32 R229, RZ, RZ, UR24 ;  /* 0x00000018ffe57e24 */ /* 0x001fca000f8e00ff */
[----:B------:R-:W-:-:S05]  /*4320*/  @P0 LEA R229, R229, UR12, 0x3 ;  /* 0x0000000ce5e50c11 */ /* 0x000fca000f8e18ff */
[----:B------:R-:W-:Y:S01]  /*4330*/  @P0 VIADD R229, R229, 0x18 ;  /* 0x00000018e5e50836 */ /* 0x000fe20000000000 */
[----:B------:R-:W-:-:S06]  /*4340*/  UISETP.GT.U32.AND UP0, UPT, UR13, 0x1, UPT ;  /* 0x000000010d00788c */ /* 0x000fcc000bf04070 */
[----:B------:R-:W-:Y:S02]  /*4350*/  PLOP3.LUT P1, PT, PT, PT, UP0, 0x80, 0x0 ;  /* 0x000000000000781c */ /* 0x000fe40003f2f008 */
[----:B---3--:R-:W-:Y:S02]  /*4360*/  @P0 PRMT R229, R0, 0x654, R229 ;  /* 0x0000065400e50816 */ /* 0x008fe400000000e5 */
[----:B------:R0:W5:Y:S02]  /*4370*/  LDL.LU R0, [R1+0xa0] ;  /* 0x0000a00001007983 */ /* 0x0001640000300800 */
[----:B------:R0:W-:Y:S07]  /*4380*/  @P0 SYNCS.ARRIVE.TRANS64.RED.A1T0 RZ, [R229+URZ], RZ ;  /* 0x000000ffe5ff09a7 */ /* 0x0001ee000810043f */
[----:B------:R-:W-:Y:S05]  /*4390*/  @P1 BRA `(.L_x_33) ;  /* 0x0000000000041947 */ /* 0x000fea0003800000 */
[----:B------:R-:W-:Y:S01]  /*43a0*/  BPT.TRAP 0x1 ;  /* 0x000000040000795c */ /* 0x000fe20000300000 */
.L_x_33:
[----:B------:R-:W-:Y:S01]  /*43b0*/  UIADD3 UR19, UR19, 0x1, URZ ;  /* 0x0000000113137890 */ /* 0x000fe2000fffe03f */
[C---:B------:R-:W-:Y:S01]  /*43c0*/  ISETP.GT.AND P1, PT, R228.reuse, 0x1, PT ;  /* 0x00000001e400780c */ /* 0x040fe20003f24270 */
[----:B------:R-:W-:Y:S01]  /*43d0*/  UIADD3 UR24, UR24, 0x1, URZ ;  /* 0x0000000118187890 */ /* 0x000fe2000fffe03f */
[----:B------:R-:W-:Y:S01]  /*43e0*/  VIADD R228, R228, 0xffffffff ;  /* 0xffffffffe4e47836 */ /* 0x000fe20000000000 */
[----:B------:R-:W-:Y:S02]  /*43f0*/  UISETP.NE.AND UP0, UPT, UR19, 0x3, UPT ;  /* 0x000000031300788c */ /* 0x000fe4000bf05270 */
[----:B------:R-:W-:Y:S02]  /*4400*/  UISETP.NE.AND UP1, UPT, UR24, 0x3, UPT ;  /* 0x000000031800788c */ /* 0x000fe4000bf25270 */
[----:B------:R-:W-:Y:S02]  /*4410*/  USEL UR8, URZ, 0x1, UP0 ;  /* 0x000000013f087887 */ /* 0x000fe40008000000 */
[----:B------:R-:W-:-:S02]  /*4420*/  USEL UR19, UR19, URZ, UP0 ;  /* 0x0000003f13137287 */ /* 0x000fc40008000000 */
[----:B------:R-:W-:Y:S02]  /*4430*/  USEL UR24, UR24, URZ, UP1 ;  /* 0x0000003f18187287 */ /* 0x000fe40008800000 */
[----:B------:R-:W-:Y:S01]  /*4440*/  LOP3.LUT R227, R227, UR8, RZ, 0x3c, !PT ;  /* 0x00000008e3e37c12 */ /* 0x000fe2000f8e3cff */
[----:B------:R-:W-:Y:S01]  /*4450*/  UMOV UR8, 0x1 ;  /* 0x0000000100087882 */ /* 0x000fe20000000000 */
[----:B------:R-:W-:Y:S08]  /*4460*/  @P1 BRA `(.L_x_34) ;  /* 0xffffffec008c1947 */ /* 0x000ff0000383ffff */
.L_x_26:
[----:B------:R-:W-:-:S04]  /*4470*/  UISETP.NE.AND UP0, UPT, UR6, URZ, UPT ;  /* 0x0000003f0600728c */ /* 0x000fc8000bf05270 */
[----:B------:R-:W-:-:S06]  /*4480*/  USEL UR6, URZ, 0x1, !UP0 ;  /* 0x000000013f067887 */ /* 0x000fcc000c000000 */
[----:B------:R-:W-:-:S13]  /*4490*/  ISETP.NE.AND P1, PT, RZ, UR6, PT ;  /* 0x00000006ff007c0c */ /* 0x000fda000bf25270 */
[----:B------:R-:W-:Y:S05]  /*44a0*/  @!P1 BRA `(.L_x_35) ;  /* 0x0000000c00dc9947 */ /* 0x000fea0003800000 */
[----:B------:R-:W3:Y:S04]  /*44b0*/  LDL.LU R227, [R1+0x74] ;  /* 0x0000740001e37983 */ /* 0x000ee80000300800 */
[----:B---3--:R3:W-:Y:S04]  /*44c0*/  STL [R1+0xa0], R227 ;  /* 0x0000a0e301007387 */ /* 0x0087e80000100800 */
[----:B---3--:R-:W3:Y:S04]  /*44d0*/  LDL.LU R227, [R1+0x70] ;  /* 0x0000700001e37983 */ /* 0x008ee80000300800 */
        /* <DEDUP_REMOVED lines=55> */
[----:B---3--:R-:W3:Y:S01]  /*4850*/  LDL.LU R227, [R1] ;  /* 0x0000000001e37983 */ /* 0x008ee20000300800 */
[----:B------:R-:W-:-:S02]  /*4860*/  WARPGROUP.DEPBAR.LE gsb0, 0x0 ;  /* 0x00008000000079c5 */ /* 0x000fc40000010000 */
[----:B------:R-:W-:Y:S01]  /*4870*/  FADD R226, R24, R226 ;  /* 0x000000e218e27221 */ /* 0x000fe20000000000 */
        /* <DEDUP_REMOVED lines=96> */
[----:B-----5:R-:W-:Y:S01]  /*4e80*/  FADD R0, R121, R0 ;  /* 0x0000000079007221 */ /* 0x020fe20000000000 */
[----:B---3--:R-:W-:-:S05]  /*4e90*/  FADD R227, R122, R227 ;  /* 0x000000e37ae37221 */ /* 0x008fca0000000000 */
[----:B------:R3:W-:Y:S04]  /*4ea0*/  STL [R1], R227 ;  /* 0x000000e301007387 */ /* 0x0007e80000100800 */
[----:B---3--:R-:W3:Y:S02]  /*4eb0*/  LDL.LU R227, [R1+0x110] ;  /* 0x0001100001e37983 */ /* 0x008ee40000300800 */
[----:B---3--:R-:W-:-:S05]  /*4ec0*/  FADD R227, R123, R227 ;  /* 0x000000e37be37221 */ /* 0x008fca0000000000 */
[----:B------:R3:W-:Y:S04]  /*4ed0*/  STL [R1+0x4], R227 ;  /* 0x000004e301007387 */ /* 0x0007e80000100800 */
        /* <DEDUP_REMOVED lines=83> */
[----:B------:R3:W-:Y:S02]  /*5410*/  STL [R1+0x74], R227 ;  /* 0x000074e301007387 */ /* 0x0007e40000100800 */
.L_x_35:
[----:B---3--:R-:W-:-:S04]  /*5420*/  IMAD.U32 R227, RZ, RZ, UR31 ;  /* 0x0000001fffe37e24 */ /* 0x008fc8000f8e00ff */
[----:B------:R3:W-:Y:S01]  /*5430*/  SYNCS.ARRIVE.TRANS64.A1T0 RZ, [R227+UR29], RZ ;  /* 0x000000ffe3ff79a7 */ /* 0x0007e2000810001d */
[----:B------:R-:W-:Y:S02]  /*5440*/  WARPGROUP.DEPBAR.LE gsb0, 0x0 ;  /* 0x00008000000079c5 */ /* 0x000fe40000010000 */
[----:B------:R-:W4:Y:S02]  /*5450*/  LDC R24, c[0x0][0x28c] ;  /* 0x0000a300ff187b82 */ /* 0x000f240000000800 */
[----:B----4-:R-:W-:-:S13]  /*5460*/  ISETP.GE.AND P1, PT, R24, 0x1, PT ;  /* 0x000000011800780c */ /* 0x010fda0003f26270 */
[----:B---3--:R-:W-:Y:S05]  /*5470*/  @!P1 BRA `(.L_x_36) ;  /* 0x0000000000509947 */ /* 0x008fea0003800000 */
[----:B------:R-:W-:-:S06]  /*5480*/  UISETP.NE.AND UP0, UPT, UR27, 0x3, UPT ;  /* 0x000000031b00788c */ /* 0x000fcc000bf05270 */
[----:B------:R-:W-:-:S13]  /*5490*/  PLOP3.LUT P1, PT, PT, PT, UP0, 0x80, 0x0 ;  /* 0x000000000000781c */ /* 0x000fda0003f2f008 */
[----:B------:R-:W-:Y:S05]  /*54a0*/  @!P1 BRA `(.L_x_37) ;  /* 0x0000000000049947 */ /* 0x000fea0003800000 */
[----:B------:R-:W-:Y:S01]  /*54b0*/  BPT.TRAP 0x1 ;  /* 0x000000040000795c */ /* 0x000fe20000300000 */
.L_x_37:
[----:B------:R-:W3:Y:S01]  /*54c0*/  LDL R227, [R1+0x7c] ;  /* 0x00007c0001e37983 */ /* 0x000ee20000100800 */
[----:B------:R-:W-:-:S05]  /*54d0*/  VOTEU.ANY UP0, P0 ;  /* 0x00000000003f7886 */ /* 0x000fca0000000100 */
[----:B------:R-:W-:Y:S02]  /*54e0*/  @UP0 UIADD3 UR6, UR16, UR5, URZ ;  /* 0x0000000510060290 */ /* 0x000fe4000fffe03f */
[----:B------:R-:W-:-:S04]  /*54f0*/  UISETP.GT.U32.AND UP0, UPT, UR13, 0x1, UPT ;  /* 0x000000010d00788c */ /* 0x000fc8000bf04070 */
[----:B------:R-:W-:Y:S02]  /*5500*/  IMAD.U32 R24, RZ, RZ, UR6 ;  /* 0x00000006ff187e24 */ /* 0x000fe4000f8e00ff */
[----:B------:R-:W-:Y:S01]  /*5510*/  IMAD.U32 R27, RZ, RZ, UR6 ;  /* 0x00000006ff1b7e24 */ /* 0x000fe2000f8e00ff */
[----:B------:R-:W-:Y:S01]  /*5520*/  PLOP3.LUT P1, PT, PT, PT, UP0, 0x80, 0x0 ;  /* 0x000000000000781c */ /* 0x000fe20003f2f008 */
[----:B------:R-:W-:-:S05]  /*5530*/  @P0 IMAD.WIDE.U32 R24, R24, -0x55555555, RZ ;  /* 0xaaaaaaab18180825 */ /* 0x000fca00078e00ff */
[----:B------:R-:W-:-:S05]  /*5540*/  @P0 SHF.R.U32.HI R24, RZ, 0x1, R25 ;  /* 0x00000001ff180819 */ /* 0x000fca0000011619 */
[----:B------:R-:W-:-:S05]  /*5550*/  @P0 IMAD R24, R24, -0x3, R27 ;  /* 0xfffffffd18180824 */ /* 0x000fca00078e021b */
[----:B------:R-:W-:-:S05]  /*5560*/  @P0 LEA R24, R24, UR12, 0x3 ;  /* 0x0000000c18180c11 */ /* 0x000fca000f8e18ff */
[----:B------:R-:W-:-:S05]  /*5570*/  @P0 VIADD R24, R24, 0x18 ;  /* 0x0000001818180836 */ /* 0x000fca0000000000 */
[----:B---3--:R-:W-:-:S04]  /*5580*/  @P0 PRMT R24, R227, 0x654, R24 ;  /* 0x00000654e3180816 */ /* 0x008fc80000000018 */
[----:B------:R3:W-:Y:S01]  /*5590*/  @P0 SYNCS.ARRIVE.TRANS64.RED.A1T0 RZ, [R24+URZ], RZ ;  /* 0x000000ff18ff09a7 */ /* 0x0007e2000810043f */
[----:B------:R-:W-:Y:S05]  /*55a0*/  @P1 BRA `(.L_x_36) ;  /* 0x0000000000041947 */ /* 0x000fea0003800000 */
[----:B------:R-:W-:Y:S01]  /*55b0*/  BPT.TRAP 0x1 ;  /* 0x000000040000795c */ /* 0x000fe20000300000 */
.L_x_36:
[----:B------:R-:W4:Y:S01]  /*55c0*/  S2R R25, SR_TID.X ;  /* 0x0000000000197919 */ /* 0x000f220000002100 */
[----:B---3--:R-:W-:Y:S01]  /*55d0*/  IMAD.U32 R24, RZ, RZ, UR30 ;  /* 0x0000001eff187e24 */ /* 0x008fe2000f8e00ff */
[----:B------:R-:W-:Y:S01]  /*55e0*/  UIADD3 UR5, UR28, UR5, URZ ;  /* 0x000000051c057290 */ /* 0x000fe2000fffe03f */
[----:B------:R-:W3:Y:S01]  /*55f0*/  LDC R35, c[0x0][0x288] ;  /* 0x0000a200ff237b82 */ /* 0x000ee20000000800 */
[----:B------:R-:W-:Y:S02]  /*5600*/  UISETP.GE.U32.AND UP1, UPT, UR28, 0x3, UPT ;  /* 0x000000031c00788c */ /* 0x000fe4000bf26070 */
[----:B------:R-:W-:Y:S01]  /*5610*/  SHF.L.U32 R24, R24, 0x1f, RZ ;  /* 0x0000001f18187819 */ /* 0x000fe200000006ff */
[----:B------:R-:W-:Y:S02]  /*5620*/  UISETP.GT.U32.AND UP0, UPT, UR5, 0x2, UPT ;  /* 0x000000020500788c */ /* 0x000fe4000bf04070 */
[----:B------:R-:W-:Y:S01]  /*5630*/  UIMAD.WIDE.U32 UR6, UR5, -0x55555555, URZ ;  /* 0xaaaaaaab050678a5 */ /* 0x000fe2000f8e003f */
[----:B------:R-:W0:Y:S01]  /*5640*/  SYNCS.PHASECHK.TRANS64.TRYWAIT P1, [UR17+0x8], R24 ;  /* 0x00000818ff0075a7 */ /* 0x000e220008020151 */
[----:B------:R-:W-:-:S02]  /*5650*/  UISETP.LT.U32.AND UP0, UPT, UR28, 0x3, UP0 ;  /* 0x000000031c00788c */ /* 0x000fc40008701070 */
[----:B------:R-:W-:Y:S02]  /*5660*/  USHF.R.U32.HI UR6, URZ, 0x1, UR7 ;  /* 0x000000013f067899 */ /* 0x000fe40008011607 */
[----:B------:R-:W-:Y:S02]  /*5670*/  USEL UR8, URZ, 0x1, !UP0 ;  /* 0x000000013f087887 */ /* 0x000fe4000c000000 */
[----:B------:R-:W-:Y:S02]  /*5680*/  UIMAD UR5, UR6, -0x3, UR5 ;  /* 0xfffffffd060578a4 */ /* 0x000fe4000f8e0205 */
[----:B------:R-:W-:-:S04]  /*5690*/  ULOP3.LUT UR4, UR4, UR8, URZ, 0x3c, !UPT ;  /* 0x0000000804047292 */ /* 0x000fc8000f8e3c3f */
[----:B------:R-:W-:Y:S01]  /*56a0*/  @UP1 ULOP3.LUT UR4, UR4, 0x1, UR6, 0x78, !UPT ;  /* 0x0000000104041892 */ /* 0x000fe2000f8e7806 */
[----:B----4-:R-:W-:-:S04]  /*56b0*/  SHF.R.S32.HI R26, RZ, 0x1f, R25 ;  /* 0x0000001fff1a7819 */ /* 0x010fc80000011419 */
[----:B------:R-:W-:-:S04]  /*56c0*/  LEA.HI R26, R26, R25, RZ, 0x7 ;  /* 0x000000191a1a7211 */ /* 0x000fc800078f38ff */
[----:B------:R-:W-:-:S05]  /*56d0*/  LOP3.LUT R26, R26, 0xffffff80, RZ, 0xc0, !PT ;  /* 0xffffff801a1a7812 */ /* 0x000fca00078ec0ff */
[----:B------:R-:W-:-:S05]  /*56e0*/  IMAD.IADD R26, R25, 0x1, -R26 ;  /* 0x00000001191a7824 */ /* 0x000fca00078e0a1a */
[----:B------:R-:W-:-:S04]  /*56f0*/  SHF.R.S32.HI R25, RZ, 0x1f, R26 ;  /* 0x0000001fff197819 */ /* 0x000fc8000001141a */
[----:B------:R-:W-:-:S04]  /*5700*/  LEA.HI R25, R25, R26, RZ, 0x2 ;  /* 0x0000001a19197211 */ /* 0x000fc800078f10ff */
[----:B------:R-:W-:-:S05]  /*5710*/  LOP3.LUT R25, R25, 0xfffffffc, RZ, 0xc0, !PT ;  /* 0xfffffffc19197812 */ /* 0x000fca00078ec0ff */
[----:B------:R-:W-:-:S04]  /*5720*/  IMAD.IADD R40, R26, 0x1, -R25 ;  /* 0x000000011a287824 */ /* 0x000fc800078e0a19 */
[----:B------:R-:W-:Y:S01]  /*5730*/  IMAD.SHL.U32 R32, R40, 0x2, RZ ;  /* 0x0000000228207824 */ /* 0x000fe200078e00ff */
[----:B0--3--:R-:W-:Y:S06]  /*5740*/  @!P1 BRA `(.L_x_38) ;  /* 0x000000a8006c9947 */ /* 0x009fec0003800000 */
.L_x_323:
[----:B------:R3:W-:Y:S01]  /*5750*/  STL [R1+0xa4], R2 ;  /* 0x0000a40201007387 */ /* 0x0007e20000100800 */
[----:B------:R-:W-:Y:S01]  /*5760*/  ULDC UR8, c[0x0][0x284] ;  /* 0x0000a10000087ab9 */ /* 0x000fe20000000800 */
[----:B------:R-:W-:Y:S01]  /*5770*/  SHF.R.S32.HI R33, RZ, 0x1f, R32 ;  /* 0x0000001fff217819 */ /* 0x000fe20000011420 */
[----:B------:R-:W-:Y:S01]  /*5780*/  ULDC.64 UR6, c[0x0][0x5d0] ;  /* 0x0001740000067ab9 */ /* 0x000fe20000000a00 */
[----:B---3--:R-:W3:Y:S04]  /*5790*/  LDL.LU R2, [R1+0x8c] ;  /* 0x00008c0001027983 */ /* 0x008ee80000300800 */
[----:B-----5:R4:W-:Y:S04]  /*57a0*/  STL [R1+0xa0], R0 ;  /* 0x0000a00001007387 */ /* 0x0209e80000100800 */
[----:B------:R-:W2:Y:S04]  /*57b0*/  LDL R227, [R1+0x78] ;  /* 0x0000780001e37983 */ /* 0x000ea80000100800 */
[----:B----4-:R-:W4:Y:S01]  /*57c0*/  LDL R0, [R1+0x88] ;  /* 0x0000880001007983 */ /* 0x010f220000100800 */
[----:B---3--:R-:W-:-:S03]  /*57d0*/  IMAD.SHL.U32 R37, R2, 0x100, RZ ;  /* 0x0000010002257824 */ /* 0x008fc600078e00ff */
[----:B------:R3:W5:Y:S01]  /*57e0*/  LDL.LU R2, [R1+0xa4] ;  /* 0x0000a40001027983 */ /* 0x0007620000300800 */
[----:B----4-:R-:W-:-:S03]  /*57f0*/  IMAD.SHL.U32 R34, R0, 0x40, RZ ;  /* 0x0000004000227824 */ /* 0x010fc600078e00ff */
[----:B------:R3:W5:Y:S02]  /*5800*/  LDL.LU R0, [R1+0xa0] ;  /* 0x0000a00001007983 */ /* 0x0007640000300800 */
[----:B------:R-:W-:Y:S02]  /*5810*/  ISETP.GE.AND P1, PT, R34, UR8, PT ;  /* 0x0000000822007c0c */ /* 0x000fe4000bf26270 */
[----:B--2---:R-:W-:Y:S02]  /*5820*/  SHF.R.S32.HI R38, RZ, 0x1f, R227 ;  /* 0x0000001fff267819 */ /* 0x004fe400000114e3 */
[----:B------:R-:W-:Y:S01]  /*5830*/  ISETP.GE.OR P1, PT, R37, R35, P1 ;  /* 0x000000232500720c */ /* 0x000fe20000f26670 */
[----:B0-----:R-:W-:-:S04]  /*5840*/  IMAD.WIDE.U32 R24, R227, UR6, R32 ;  /* 0x00000006e3187c25 */ /* 0x001fc8000f8e0020 */
[----:B------:R-:W-:Y:S01]  /*5850*/  IMAD R26, R38, UR6, RZ ;  /* 0x00000006261a7c24 */ /* 0x000fe2000f8e02ff */
[----:B------:R-:W-:Y:S02]  /*5860*/  SHF.R.S32.HI R36, RZ, 0x1f, R37 ;  /* 0x0000001fff247819 */ /* 0x000fe40000011425 */
[----:B------:R-:W-:Y:S01]  /*5870*/  IADD3 R24, P2, R37, R24, RZ ;  /* 0x0000001825187210 */ /* 0x000fe20007f5e0ff */
[----:B------:R-:W-:-:S05]  /*5880*/  IMAD R27, R227, UR7, R26 ;  /* 0x00000007e31b7c24 */ /* 0x000fca000f8e021a */
[----:B------:R-:W-:Y:S01]  /*5890*/  IADD3.X R25, R36, R25, R27, P2, !PT ;  /* 0x0000001924197210 */ /* 0x000fe200017fe41b */
[----:B---3--:R-:W-:Y:S06]  /*58a0*/  @P1 BRA `(.L_x_39) ;  /* 0x0000008c00cc1947 */ /* 0x008fec0003800000 */
[----:B------:R0:W-:Y:S01]  /*58b0*/  STL.64 [R1+0xa8], R4 ;  /* 0x0000a80401007387 */ /* 0x0001e20000100a00 */
[----:B------:R-:W2:Y:S01]  /*58c0*/  LDC.64 R28, c[0x0][0x5c8] ;  /* 0x00017200ff1c7b82 */ /* 0x000ea20000000a00 */
[----:B------:R-:W-:Y:S02]  /*58d0*/  ULDC.64 UR6, c[0x0][0x5c0] ;  /* 0x0001700000067ab9 */ /* 0x000fe40000000a00 */
[----:B0-----:R-:W3:Y:S04]  /*58e0*/  LDL.64 R4, [R1+0x90] ;  /* 0x0000900001047983 */ /* 0x001ee80000100a00 */
[----:B-----5:R0:W-:Y:S04]  /*58f0*/  STL [R1+0xa4], R2 ;  /* 0x0000a40201007387 */ /* 0x0201e80000100800 */
[----:B0-----:R-:W3:Y:S04]  /*5900*/  LDL.LU R2, [R1+0x88] ;  /* 0x0000880001027983 */ /* 0x001ee80000300800 */
[----:B------:R0:W-:Y:S04]  /*5910*/  STL [R1+0xa0], R0 ;  /* 0x0000a00001007387 */ /* 0x0001e80000100800 */
[----:B0-----:R-:W4:Y:S01]  /*5920*/  LDL R0, [R1+0x98] ;  /* 0x0000980001007983 */ /* 0x001f220000100800 */
[----:B---3--:R-:W-:-:S03]  /*5930*/  IMAD.WIDE R30, R2, 0x40, R4 ;  /* 0x00000040021e7825 */ /* 0x008fc600078e0204 */
[----:B------:R0:W5:Y:S04]  /*5940*/  LDL.LU.64 R4, [R1+0xa8] ;  /* 0x0000a80001047983 */ /* 0x0001680000300a00 */
[----:B------:R0:W5:Y:S01]  /*5950*/  LDL.LU R2, [R1+0xa4] ;  /* 0x0000a40001027983 */ /* 0x0001620000300800 */
[-C--:B--2---:R-:W-:Y:S02]  /*5960*/  IMAD R26, R31, R28.reuse, RZ ;  /* 0x0000001c1f1a7224 */ /* 0x084fe400078e02ff */
[----:B------:R-:W-:-:S04]  /*5970*/  IMAD.WIDE.U32 R24, R30, R28, R24 ;  /* 0x0000001c1e187225 */ /* 0x000fc800078e0018 */
[----:B------:R-:W-:Y:S01]  /*5980*/  IMAD R27, R30, R29, R26 ;  /* 0x0000001d1e1b7224 */ /* 0x000fe200078e021a */
[----:B------:R-:W-:Y:S01]  /*5990*/  LEA R26, P1, R28, R24, 0x3 ;  /* 0x000000181c1a7211 */ /* 0x000fe200078218ff */
[----:B----4-:R-:W-:Y:S01]  /*59a0*/  IMAD.IADD R39, R0, 0x1, -R34 ;  /* 0x0000000100277824 */ /* 0x010fe200078e0a22 */
[----:B------:R-:W-:Y:S01]  /*59b0*/  IADD3 R24, P2, R24, UR6, RZ ;  /* 0x0000000618187c10 */ /* 0x000fe2000ff5e0ff */
[----:B------:R0:W5:Y:S01]  /*59c0*/  LDL.LU R0, [R1+0xa0] ;  /* 0x0000a00001007983 */ /* 0x0001620000300800 */
[----:B------:R-:W-:Y:S01]  /*59d0*/  IMAD.IADD R27, R25, 0x1, R27 ;  /* 0x00000001191b7824 */ /* 0x000fe200078e021b */
[----:B------:R-:W-:-:S04]  /*59e0*/  IADD3 R26, P4, R26, UR6, RZ ;  /* 0x000000061a1a7c10 */ /* 0x000fc8000ff9e0ff */
[----:B------:R-:W-:Y:S01]  /*59f0*/  LEA.HI.X R29, R28, R27, R29, 0x3, P1 ;  /* 0x0000001b1c1d7211 */ /* 0x000fe200008f1c1d */
[----:B------:R-:W-:Y:S01]  /*5a00*/  IMAD R28, R40, -0x2, R35 ;  /* 0xfffffffe281c7824 */ /* 0x000fe200078e0223 */
[----:B------:R-:W-:Y:S01]  /*5a10*/  FSETP.NEU.AND P1, PT, RZ, UR26, PT ;  /* 0x0000001aff007c0b */ /* 0x000fe2000bf2d000 */
[----:B------:R-:W-:Y:S01]  /*5a20*/  BSSY B0, `(.L_x_39) ;  /* 0x00008db000007945 */ /* 0x000fe20003800000 */
[----:B------:R-:W-:Y:S02]  /*5a30*/  IADD3.X R25, R27, UR7, RZ, P2, !PT ;  /* 0x000000071b197c10 */ /* 0x000fe400097fe4ff */
[----:B------:R-:W-:Y:S01]  /*5a40*/  IADD3.X R27, R29, UR7, RZ, P4, !PT ;  /* 0x000000071d1b7c10 */ /* 0x000fe2000a7fe4ff */
[----:B------:R-:W-:-:S08]  /*5a50*/  IMAD.IADD R34, R28, 0x1, -R37 ;  /* 0x000000011c227824 */ /* 0x000fd000078e0a25 */
[----:B0-----:R-:W-:Y:S05]  /*5a60*/  @!P1 BRA `(.L_x_40) ;  /* 0x0000006800d89947 */ /* 0x001fea0003800000 */
[----:B------:R-:W-:Y:S01]  /*5a70*/  ULDC.64 UR6, c[0x0][0x5b8] ;  /* 0x00016e0000067ab9 */ /* 0x000fe20000000a00 */
[----:B------:R-:W-:Y:S01]  /*5a80*/  ULDC.64 UR8, c[0x0][0x5a8] ;  /* 0x00016a0000087ab9 */ /* 0x000fe20000000a00 */
[----:B------:R-:W-:Y:S01]  /*5a90*/  IMAD.WIDE.U32 R32, R227, UR6, R32 ;  /* 0x00000006e3207c25 */ /* 0x000fe2000f8e0020 */
[----:B------:R-:W-:Y:S03]  /*5aa0*/  BSSY B1, `(.L_x_41) ;  /* 0x0000010000017945 */ /* 0x000fe60003800000 */
[----:B------:R-:W-:Y:S01]  /*5ab0*/  IMAD R28, R38, UR6, RZ ;  /* 0x00000006261c7c24 */ /* 0x000fe2000f8e02ff */
[----:B------:R-:W-:-:S03]  /*5ac0*/  IADD3 R32, P1, R37, R32, RZ ;  /* 0x0000002025207210 */ /* 0x000fc60007f3e0ff */
[----:B------:R-:W-:Y:S01]  /*5ad0*/  IMAD R29, R227, UR7, R28 ;  /* 0x00000007e31d7c24 */ /* 0x000fe2000f8e021c */
[----:B------:R-:W-:Y:S02]  /*5ae0*/  ULDC.64 UR6, c[0x0][0x5b0] ;  /* 0x00016c0000067ab9 */ /* 0x000fe40000000a00 */
[----:B------:R-:W-:Y:S02]  /*5af0*/  IMAD R35, R31, UR6, RZ ;  /* 0x000000061f237c24 */ /* 0x000fe4000f8e02ff */
[----:B------:R-:W-:Y:S02]  /*5b00*/  IADD3.X R33, R36, R33, R29, P1, !PT ;  /* 0x0000002124217210 */ /* 0x000fe40000ffe41d */
[----:B------:R-:W-:Y:S01]  /*5b10*/  ISETP.GE.AND P1, PT, R39, 0x1, PT ;  /* 0x000000012700780c */ /* 0x000fe20003f26270 */
[C---:B------:R-:W-:Y:S02]  /*5b20*/  IMAD R35, R30.reuse, UR7, R35 ;  /* 0x000000071e237c24 */ /* 0x040fe4000f8e0223 */
[----:B------:R-:W-:Y:S01]  /*5b30*/  IMAD.WIDE.U32 R28, R30, UR6, R32 ;  /* 0x000000061e1c7c25 */ /* 0x000fe2000f8e0020 */
[----:B------:R-:W-:-:S02]  /*5b40*/  ISETP.LT.OR P5, PT, R34, 0x1, !P1 ;  /* 0x000000012200780c */ /* 0x000fc40004fa1670 */
[----:B------:R-:W-:-:S04]  /*5b50*/  IADD3 R28, P2, R28, UR8, RZ ;  /* 0x000000081c1c7c10 */ /* 0x000fc8000ff5e0ff */
[--C-:B------:R-:W-:Y:S02]  /*5b60*/  IADD3.X R29, R29, UR9, R35.reuse, P2, !PT ;  /* 0x000000091d1d7c10 */ /* 0x100fe400097fe423 */
[----:B------:R-:W-:-:S05]  /*5b70*/  PRMT R35, RZ, 0x7610, R35 ;  /* 0x00007610ff237816 */ /* 0x000fca0000000023 */
[----:B------:R-:W-:Y:S05]  /*5b80*/  @P5 BRA `(.L_x_42) ;  /* 0x0000000000045947 */ /* 0x000fea0003800000 */
[----:B------:R0:W5:Y:S02]  /*5b90*/  LDG.E.U8 R35, desc[UR22][R28.64] ;  /* 0x000000161c237981 */ /* 0x000164000c1e1100 */
.L_x_42:
[----:B------:R-:W-:Y:S05]  /*5ba0*/  BSYNC B1 ;  /* 0x0000000000017941 */ /* 0x000fea0003800000 */
.L_x_41:
[----:B-----5:R-:W-:Y:S01]  /*5bb0*/  LOP3.LUT R35, R35, 0xff, RZ, 0xc0, !PT ;  /* 0x000000ff23237812 */ /* 0x020fe200078ec0ff */
[----:B------:R-:W-:Y:S01]  /*5bc0*/  BSSY B1, `(.L_x_43) ;  /* 0x000000b000017945 */ /* 0x000fe20003800000 */
[----:B------:R-:W-:Y:S02]  /*5bd0*/  ISETP.LT.OR P4, PT, R34, 0x2, !P1 ;  /* 0x000000022200780c */ /* 0x000fe40004f81670 */
[----:B------:R-:W-:-:S05]  /*5be0*/  F2FP.F16.E4M3.UNPACK_B R35, R35 ;  /* 0x00000023ff23723e */ /* 0x000fca00020006ff */
[----:B------:R-:W-:-:S05]  /*5bf0*/  HADD2.F32 R35, -RZ, R35.H0_H0 ;  /* 0x20000023ff237230 */ /* 0x000fca0000004100 */
[----:B------:R-:W-:-:S04]  /*5c00*/  FMUL R35, R35, UR26 ;  /* 0x0000001a23237c20 */ /* 0x000fc80008400000 */
[----:B------:R-:W-:-:S05]  /*5c10*/  FFMA R35, R226, UR25, R35 ;  /* 0x00000019e2237c23 */ /* 0x000fca0008000023 */
[----:B------:R-:W-:Y:S02]  /*5c20*/  F2FP.SATFINITE.E4M3.F32.PACK_AB_MERGE_C R37, RZ, R35, RZ ;  /* 0x00000023ff25723e */ /* 0x000fe400048070ff */
[----:B------:R-:W-:-:S03]  /*5c30*/  PRMT R35, RZ, 0x7610, R35 ;  /* 0x00007610ff237816 */ /* 0x000fc60000000023 */
[----:B------:R2:W-:Y:S01]  /*5c40*/  @!P5 STG.E.U8 desc[UR22][R24.64], R37 ;  /* 0x000000251800d986 */ /* 0x0005e2000c101116 */
[----:B------:R-:W-:Y:S05]  /*5c50*/  @P4 BRA `(.L_x_44) ;  /* 0x0000000000044947 */ /* 0x000fea0003800000 */
[----:B------:R3:W5:Y:S02]  /*5c60*/  LDG.E.U8 R35, desc[UR22][R28.64+0x1] ;  /* 0x000001161c237981 */ /* 0x000764000c1e1100 */
.L_x_44:
[----:B------:R-:W-:Y:S05]  /*5c70*/  BSYNC B1 ;  /* 0x0000000000017941 */ /* 0x000fea0003800000 */
.L_x_43:
[----:B-----5:R-:W-:Y:S01]  /*5c80*/  LOP3.LUT R35, R35, 0xff, RZ, 0xc0, !PT ;  /* 0x000000ff23237812 */ /* 0x020fe200078ec0ff */
[----:B------:R-:W-:Y:S01]  /*5c90*/  BSSY B1, `(.L_x_45) ;  /* 0x0000013000017945 */ /* 0x000fe20003800000 */
[----:B--2---:R-:W-:Y:S02]  /*5ca0*/  IADD3 R37, P2, R30, 0x8, RZ ;  /* 0x000000081e257810 */ /* 0x004fe40007f5e0ff */
[----:B------:R-:W-:-:S03]  /*5cb0*/  F2FP.F16.E4M3.UNPACK_B R35, R35 ;  /* 0x00000023ff23723e */ /* 0x000fc600020006ff */
[----:B------:R-:W-:Y:S01]  /*5cc0*/  IMAD.X R31, RZ, RZ, R31, P2 ;  /* 0x000000ffff1f7224 */ /* 0x000fe200010e061f */
[----:B------:R-:W-:Y:S01]  /*5cd0*/  ISETP.GE.AND P2, PT, R39, 0x9, PT ;  /* 0x000000092700780c */ /* 0x000fe20003f46270 */
[----:B------:R-:W-:Y:S02]  /*5ce0*/  HADD2.F32 R35, -RZ, R35.H0_H0 ;  /* 0x20000023ff237230 */ /* 0x000fe40000004100 */
[----:B------:R-:W-:Y:S01]  /*5cf0*/  IMAD R36, R31, UR6, RZ ;  /* 0x000000061f247c24 */ /* 0x000fe2000f8e02ff */
[----:B------:R-:W-:Y:S01]  /*5d00*/  ISETP.LT.OR P5, PT, R34, 0x1, !P2 ;  /* 0x000000012200780c */ /* 0x000fe200057a1670 */
[----:B------:R-:W-:-:S04]  /*5d10*/  IMAD.WIDE.U32 R32, R37, UR6, R32 ;  /* 0x0000000625207c25 */ /* 0x000fc8000f8e0020 */
[----:B------:R-:W-:Y:S01]  /*5d20*/  FMUL R30, R35, UR26 ;  /* 0x0000001a231e7c20 */ /* 0x000fe20008400000 */
[----:B------:R-:W-:-:S03]  /*5d30*/  IMAD R37, R37, UR7, R36 ;  /* 0x0000000725257c24 */ /* 0x000fc6000f8e0224 */
[----:B------:R-:W-:Y:S01]  /*5d40*/  FFMA R225, R225, UR25, R30 ;  /* 0x00000019e1e17c23 */ /* 0x000fe2000800001e */
[----:B------:R-:W-:Y:S02]  /*5d50*/  IADD3 R30, P6, R32, UR8, RZ ;  /* 0x00000008201e7c10 */ /* 0x000fe4000ffde0ff */
[----:B------:R-:W-:Y:S02]  /*5d60*/  PRMT R32, RZ, 0x7610, R32 ;  /* 0x00007610ff207816 */ /* 0x000fe40000000020 */
[----:B------:R-:W-:Y:S02]  /*5d70*/  F2FP.SATFINITE.E4M3.F32.PACK_AB_MERGE_C R225, RZ, R225, RZ ;  /* 0x000000e1ffe1723e */ /* 0x000fe400048070ff */
[----:B------:R-:W-:-:S03]  /*5d80*/  IADD3.X R31, R33, UR9, R37, P6, !PT ;  /* 0x00000009211f7c10 */ /* 0x000fc6000b7fe425 */
[----:B------:R2:W-:Y:S01]  /*5d90*/  @!P4 STG.E.U8 desc[UR22][R24.64+0x1], R225 ;  /* 0x000001e11800c986 */ /* 0x0005e2000c101116 */
[----:B------:R-:W-:Y:S05]  /*5da0*/  @P5 BRA `(.L_x_46) ;  /* 0x0000000000045947 */ /* 0x000fea0003800000 */
[----:B------:R4:W5:Y:S02]  /*5db0*/  LDG.E.U8 R32, desc[UR22][R30.64] ;  /* 0x000000161e207981 */ /* 0x000964000c1e1100 */
.L_x_46:
[----:B------:R-:W-:Y:S05]  /*5dc0*/  BSYNC B1 ;  /* 0x0000000000017941 */ /* 0x000fea0003800000 */
.L_x_45:
[----:B-----5:R-:W-:Y:S01]  /*5dd0*/  LOP3.LUT R32, R32, 0xff, RZ, 0xc0, !PT ;  /* 0x000000ff20207812 */ /* 0x020fe200078ec0ff */
[----:B------:R-:W-:Y:S01]  /*5de0*/  BSSY B1, `(.L_x_47) ;  /* 0x000000b000017945 */ /* 0x000fe20003800000 */
[----:B------:R-:W-:Y:S02]  /*5df0*/  ISETP.LT.OR P4, PT, R34, 0x2, !P2 ;  /* 0x000000022200780c */ /* 0x000fe40005781670 */
[----:B------:R-:W-:-:S05]  /*5e00*/  F2FP.F16.E4M3.UNPACK_B R32, R32 ;  /* 0x00000020ff20723e */ /* 0x000fca00020006ff */
[----:B------:R-:W-:-:S05]  /*5e10*/  HADD2.F32 R32, -RZ, R32.H0_H0 ;  /* 0x20000020ff207230 */ /* 0x000fca0000004100 */
[----:B------:R-:W-:Y:S01]  /*5e20*/  FMUL R33, R32, UR26 ;  /* 0x0000001a20217c20 */ /* 0x000fe20008400000 */
[----:B------:R-:W-:-:S03]  /*5e30*/  PRMT R32, RZ, 0x7610, R32 ;  /* 0x00007610ff207816 */ /* 0x000fc60000000020 */
[----:B------:R-:W-:-:S05]  /*5e40*/  FFMA R33, R224, UR25, R33 ;  /* 0x00000019e0217c23 */ /* 0x000fca0008000021 */
[----:B------:R-:W-:-:S05]  /*5e50*/  F2FP.SATFINITE.E4M3.F32.PACK_AB_MERGE_C R33, RZ, R33, RZ ;  /* 0x00000021ff21723e */ /* 0x000fca00048070ff */
[----:B------:R0:W-:Y:S01]  /*5e60*/  @!P5 STG.E.U8 desc[UR22][R26.64], R33 ;  /* 0x000000211a00d986 */ /* 0x0001e2000c101116 */
[----:B------:R-:W-:Y:S05]  /*5e70*/  @P4 BRA `(.L_x_48) ;  /* 0x0000000000044947 */ /* 0x000fea0003800000 */
[----:B------:R0:W5:Y:S02]  /*5e80*/  LDG.E.U8 R32, desc[UR22][R30.64+0x1] ;  /* 0x000001161e207981 */ /* 0x000164000c1e1100 */
.L_x_48:
[----:B------:R-:W-:Y:S05]  /*5e90*/  BSYNC B1 ;  /* 0x0000000000017941 */ /* 0x000fea0003800000 */
.L_x_47:
[----:B-----5:R-:W-:Y:S01]  /*5ea0*/  LOP3.LUT R32, R32, 0xff, RZ, 0xc0, !PT ;  /* 0x000000ff20207812 */ /* 0x020fe200078ec0ff */
[----:B------:R-:W-:Y:S01]  /*5eb0*/  BSSY B1, `(.L_x_49) ;  /* 0x000000b000017945 */ /* 0x000fe20003800000 */
[----:B------:R-:W-:Y:S02]  /*5ec0*/  ISETP.LT.OR P5, PT, R34, 0x9, !P1 ;  /* 0x000000092200780c */ /* 0x000fe40004fa1670 */
[----:B------:R-:W-:-:S05]  /*5ed0*/  F2FP.F16.E4M3.UNPACK_B R32, R32 ;  /* 0x00000020ff20723e */ /* 0x000fca00020006ff */
[----:B------:R-:W-:-:S05]  /*5ee0*/  HADD2.F32 R32, -RZ, R32.H0_H0 ;  /* 0x20000020ff207230 */ /* 0x000fca0000004100 */
[----:B------:R-:W-:-:S04]  /*5ef0*/  FMUL R32, R32, UR26 ;  /* 0x0000001a20207c20 */ /* 0x000fc80008400000 */
[----:B------:R-:W-:-:S05]  /*5f00*/  FFMA R32, R223, UR25, R32 ;  /* 0x00000019df207c23 */ /* 0x000fca0008000020 */
[----:B0-----:R-:W-:Y:S02]  /*5f10*/  F2FP.SATFINITE.E4M3.F32.PACK_AB_MERGE_C R33, RZ, R32, RZ ;  /* 0x00000020ff21723e */ /* 0x001fe400048070ff */
[----:B------:R-:W-:-:S03]  /*5f20*/  PRMT R32, RZ, 0x7610, R32 ;  /* 0x00007610ff207816 */ /* 0x000fc60000000020 */
[----:B------:R0:W-:Y:S01]  /*5f30*/  @!P4 STG.E.U8 desc[UR22][R26.64+0x1], R33 ;  /* 0x000001211a00c986 */ /* 0x0001e2000c101116 */
[----:B------:R-:W-:Y:S05]  /*5f40*/  @P5 BRA `(.L_x_50) ;  /* 0x0000000000045947 */ /* 0x000fea0003800000 */
[----:B------:R0:W5:Y:S02]  /*5f50*/  LDG.E.U8 R32, desc[UR22][R28.64+0x8] ;  /* 0x000008161c207981 */ /* 0x000164000c1e1100 */
.L_x_50:
[----:B------:R-:W-:Y:S05]  /*5f60*/  BSYNC B1 ;  /* 0x0000000000017941 */ /* 0x000fea0003800000 */
.L_x_49:
[----:B-----5:R-:W-:Y:S01]  /*5f70*/  LOP3.LUT R32, R32, 0xff, RZ, 0xc0, !PT ;  /* 0x000000ff20207812 */ /* 0x020fe200078ec0ff */
[----:B------:R-:W-:Y:S01]  /*5f80*/  BSSY B1, `(.L_x_51) ;  /* 0x000000b000017945 */ /* 0x000fe20003800000 */
[----:B------:R-:W-:Y:S02]  /*5f90*/  ISETP.LT.OR P4, PT, R34, 0xa, !P1 ;  /* 0x0000000a2200780c */ /* 0x000fe40004f81670 */
[----:B------:R-:W-:-:S05]  /*5fa0*/  F2FP.F16.E4M3.UNPACK_B R32, R32 ;  /* 0x00000020ff20723e */ /* 0x000fca00020006ff */
[----:B------:R-:W-:-:S05]  /*5fb0*/  HADD2.F32 R32, -RZ, R32.H0_H0 ;  /* 0x20000020ff207230 */ /* 0x000fca0000004100 */
[----:B0-----:R-:W-:Y:S01]  /*5fc0*/  FMUL R33, R32, UR26 ;  /* 0x0000001a20217c20 */ /* 0x001fe20008400000 */
[----:B------:R-:W-:-:S03]  /*5fd0*/  PRMT R32, RZ, 0x7610, R32 ;  /* 0x00007610ff207816 */ /* 0x000fc60000000020 */
[----:B------:R-:W-:-:S05]  /*5fe0*/  FFMA R33, R222, UR25, R33 ;  /* 0x00000019de217c23 */ /* 0x000fca0008000021 */
[----:B------:R-:W-:-:S05]  /*5ff0*/  F2FP.SATFINITE.E4M3.F32.PACK_AB_MERGE_C R33, RZ, R33, RZ ;  /* 0x00000021ff21723e */ /* 0x000fca00048070ff */
[----:B------:R0:W-:Y:S01]  /*6000*/  @!P5 STG.E.U8 desc[UR22][R24.64+0x8], R33 ;  /* 0x000008211800d986 */ /* 0x0001e2000c101116 */
[----:B------:R-:W-:Y:S05]  /*6010*/  @P4 BRA `(.L_x_52) ;  /* 0x0000000000044947 */ /* 0x000fea0003800000 */
[----:B------:R0:W5:Y:S02]  /*6020*/  LDG.E.U8 R32, desc[UR22][R28.64+0x9] ;  /* 0x000009161c207981 */ /* 0x000164000c1e1100 */
.L_x_52:
[----:B------:R-:W-:Y:S05]  /*6030*/  BSYNC B1 ;  /* 0x0000000000017941 */ /* 0x000fea0003800000 */
.L_x_51:
        /* <DEDUP_REMOVED lines=12> */
.L_x_54:
[----:B------:R-:W-:Y:S05]  /*6100*/  BSYNC B1 ;  /* 0x0000000000017941 */ /* 0x000fea0003800000 */
.L_x_53:
        /* <DEDUP_REMOVED lines=12> */
.L_x_56:
[----:B------:R-:W-:Y:S05]  /*61d0*/  BSYNC B1 ;  /* 0x0000000000017941 */ /* 0x000fea0003800000 */
.L_x_55:
        /* <DEDUP_REMOVED lines=12> */
.L_x_58:
[----:B------:R-:W-:Y:S05]  /*62a0*/  BSYNC B1 ;  /* 0x0000000000017941 */ /* 0x000fea0003800000 */
.L_x_57:
        /* <DEDUP_REMOVED lines=12> */
.L_x_60:
[----:B------:R-:W-:Y:S05]  /*6370*/  BSYNC B1 ;  /* 0x0000000000017941 */ /* 0x000fea0003800000 */
.L_x_59:
        /* <DEDUP_REMOVED lines=12> */
.L_x_62:
[----:B------:R-:W-:Y:S05]  /*6440*/  BSYNC B1 ;  /* 0x0000000000017941 */ /* 0x000fea0003800000 */
.L_x_61:
        /* <DEDUP_REMOVED lines=12> */
.L_x_64:
[----:B------:R-:W-:Y:S05]  /*6510*/  BSYNC B1 ;  /* 0x0000000000017941 */ /* 0x000fea0003800000 */
.L_x_63:
        /* <DEDUP_REMOVED lines=12> */
.L_x_66:
[----:B------:R-:W-:Y:S05]  /*65e0*/  BSYNC B1 ;  /* 0x0000000000017941 */ /* 0x000fea0003800000 */
.L_x_65:
        /* <DEDUP_REMOVED lines=12> */
.L_x_68:
[----:B------:R-:W-:Y:S05]  /*66b0*/  BSYNC B1 ;  /* 0x0000000000017941 */ /* 0x000fea0003800000 */
.L_x_67:
        /* <DEDUP_REMOVED lines=12> */
.L_x_70:
[----:B------:R-:W-:Y:S05]  /*6780*/  BSYNC B1 ;  /* 0x0000000000017941 */ /* 0x000fea0003800000 */
.L_x_69:
        /* <DEDUP_REMOVED lines=12> */
.L_x_72:
[----:B------:R-:W-:Y:S05]  /*6850*/  BSYNC B1 ;  /* 0x0000000000017941 */ /* 0x000fea0003800000 */
.L_x_71:
        /* <DEDUP_REMOVED lines=12> */
.L_x_74:
[----:B------:R-:W-:Y:S05]  /*6920*/  BSYNC B1 ;  /* 0x0000000000017941 */ /* 0x000fea0003800000 */
.L_x_73:
        /* <DEDUP_REMOVED lines=12> */
.L_x_76:
[----:B------:R-:W-:Y:S05]  /*69f0*/  BSYNC B1 ;  /* 0x0000000000017941 */ /* 0x000fea0003800000 */
.L_x_75:
        /* <DEDUP_REMOVED lines=12> */
.L_x_78:
[----:B------:R-:W-:Y:S05]  /*6ac0*/  BSYNC B1 ;  /* 0x0000000000017941 */ /* 0x000fea0003800000 */
.L_x_77:
        /* <DEDUP_REMOVED lines=12> */
.L_x_80:
[----:B------:R-:W-:Y:S05]  /*6b90*/  BSYNC B1 ;  /* 0x0000000000017941 */ /* 0x000fea0003800000 */
.L_x_79:
        /* <DEDUP_REMOVED lines=12> */
.L_x_82:
[----:B------:R-:W-:Y:S05]  /*6c60*/  BSYNC B1 ;  /* 0x0000000000017941 */ /* 0x000fea0003800000 */
.L_x_81:
        /* <DEDUP_REMOVED lines=12> */
.L_x_84:
[----:B------:R-:W-:Y:S05]  /*6d30*/  BSYNC B1 ;  /* 0x0000000000017941 */ /* 0x000fea0003800000 */
.L_x_83:
        /* <DEDUP_REMOVED lines=12> */
.L_x_86:
[----:B------:R-:W-:Y:S05]  /*6e00*/  BSYNC B1 ;  /* 0x0000000000017941 */ /* 0x000fea0003800000 */
.L_x_85:
        /* <DEDUP_REMOVED lines=12> */
.L_x_88:
[----:B------:R-:W-:Y:S05]  /*6ed0*/  BSYNC B1 ;  /* 0x0000000000017941 */ /* 0x000fea0003800000 */
.L_x_87:
        /* <DEDUP_REMOVED lines=12> */
.L_x_90:
[----:B------:R-:W-:Y:S05]  /*6fa0*/  BSYNC B1 ;  /* 0x0000000000017941 */ /* 0x000fea0003800000 */
.L_x_89:
        /* <DEDUP_REMOVED lines=12> */
.L_x_92:
[----:B------:R-:W-:Y:S05]  /*7070*/  BSYNC B1 ;  /* 0x0000000000017941 */ /* 0x000fea0003800000 */
.L_x_91:
        /* <DEDUP_REMOVED lines=12> */
.L_x_94:
[----:B------:R-:W-:Y:S05]  /*7140*/  BSYNC B1 ;  /* 0x0000000000017941 */ /* 0x000fea0003800000 */
.L_x_93:
        /* <DEDUP_REMOVED lines=12> */
.L_x_96:
[----:B------:R-:W-:Y:S05]  /*7210*/  BSYNC B1 ;  /* 0x0000000000017941 */ /* 0x000fea0003800000 */
.L_x_95:
        /* <DEDUP_REMOVED lines=12> */
.L_x_98:
[----:B------:R-:W-:Y:S05]  /*72e0*/  BSYNC B1 ;  /* 0x0000000000017941 */ /* 0x000fea0003800000 */
.L_x_97:
        /* <DEDUP_REMOVED lines=12> */
.L_x_100:
[----:B------:R-:W-:Y:S05]  /*73b0*/  BSYNC B1 ;  /* 0x0000000000017941 */ /* 0x000fea0003800000 */
.L_x_99:
        /* <DEDUP_REMOVED lines=12> */
.L_x_102:
[----:B------:R-:W-:Y:S05]  /*7480*/  BSYNC B1 ;  /* 0x0000000000017941 */ /* 0x000fea0003800000 */
.L_x_101:
        /* <DEDUP_REMOVED lines=12> */
.L_x_104:
[----:B------:R-:W-:Y:S05]  /*7550*/  BSYNC B1 ;  /* 0x0000000000017941 */ /* 0x000fea0003800000 */
.L_x_103:
        /* <DEDUP_REMOVED lines=12> */
.L_x_106:
[----:B------:R-:W-:Y:S05]  /*7620*/  BSYNC B1 ;  /* 0x0000000000017941 */ /* 0x000fea0003800000 */
.L_x_105:
        /* <DEDUP_REMOVED lines=12> */
.L_x_108:
[----:B------:R-:W-:Y:S05]  /*76f0*/  BSYNC B1 ;  /* 0x0000000000017941 */ /* 0x000fea0003800000 */
.L_x_107:
        /* <DEDUP_REMOVED lines=12> */
.L_x_110:
[----:B------:R-:W-:Y:S05]  /*77c0*/  BSYNC B1 ;  /* 0x0000000000017941 */ /* 0x000fea0003800000 */
.L_x_109:
        /* <DEDUP_REMOVED lines=12> */
.L_x_112:
[----:B------:R-:W-:Y:S05]  /*7890*/  BSYNC B1 ;  /* 0x0000000000017941 */ /* 0x000fea0003800000 */
.L_x_111:
        /* <DEDUP_REMOVED lines=12> */
.L_x_114:
[----:B------:R-:W-:Y:S05]  /*7960*/  BSYNC B1 ;  /* 0x0000000000017941 */ /* 0x000fea0003800000 */
.L_x_113:
        /* <DEDUP_REMOVED lines=12> */
.L_x_116:
[----:B------:R-:W-:Y:S05]  /*7a30*/  BSYNC B1 ;  /* 0x0000000000017941 */ /* 0x000fea0003800000 */
.L_x_115:
        /* <DEDUP_REMOVED lines=12> */
.L_x_118:
[----:B------:R-:W-:Y:S05]  /*7b00*/  BSYNC B1 ;  /* 0x0000000000017941 */ /* 0x000fea0003800000 */
.L_x_117:
        /* <DEDUP_REMOVED lines=12> */
.L_x_120:
[----:B------:R-:W-:Y:S05]  /*7bd0*/  BSYNC B1 ;  /* 0x0000000000017941 */ /* 0x000fea0003800000 */
.L_x_119:
        /* <DEDUP_REMOVED lines=12> */
.L_x_122:
[----:B------:R-:W-:Y:S05]  /*7ca0*/  BSYNC B1 ;  /* 0x0000000000017941 */ /* 0x000fea0003800000 */
.L_x_121:
        /* <DEDUP_REMOVED lines=12> */
.L_x_124:
[----:B------:R-:W-:Y:S05]  /*7d70*/  BSYNC B1 ;  /* 0x0000000000017941 */ /* 0x000fea0003800000 */
.L_x_123:
        /* <DEDUP_REMOVED lines=12> */
.L_x_126:
[----:B------:R-:W-:Y:S05]  /*7e40*/  BSYNC B1 ;  /* 0x0000000000017941 */ /* 0x000fea0003800000 */
.L_x_125:
        /* <DEDUP_REMOVED lines=12> */
.L_x_128:
[----:B------:R-:W-:Y:S05]  /*7f10*/  BSYNC B1 ;  /* 0x0000000000017941 */ /* 0x000fea0003800000 */
.L_x_127:
        /* <DEDUP_REMOVED lines=12> */
.L_x_130:
[----:B------:R-:W-:Y:S05]  /*7fe0*/  BSYNC B1 ;  /* 0x0000000000017941 */ /* 0x000fea0003800000 */
.L_x_129:
        /* <DEDUP_REMOVED lines=12> */
.L_x_132:
[----:B------:R-:W-:Y:S05]  /*80b0*/  BSYNC B1 ;  /* 0x0000000000017941 */ /* 0x000fea0003800000 */
.L_x_131:
        /* <DEDUP_REMOVED lines=12> */
.L_x_134:
[----:B------:R-:W-:Y:S05]  /*8180*/  BSYNC B1 ;  /* 0x0000000000017941 */ /* 0x000fea0003800000 */
.L_x_133:
        /* <DEDUP_REMOVED lines=12> */
.L_x_136:
[----:B------:R-:W-:Y:S05]  /*8250*/  BSYNC B1 ;  /* 0x0000000000017941 */ /* 0x000fea0003800000 */
.L_x_135:
        /* <DEDUP_REMOVED lines=12> */
.L_x_138:
[----:B------:R-:W-:Y:S05]  /*8320*/  BSYNC B1 ;  /* 0x0000000000017941 */ /* 0x000fea0003800000 */
.L_x_137:
        /* <DEDUP_REMOVED lines=12> */
.L_x_140:
[----:B------:R-:W-:Y:S05]  /*83f0*/  BSYNC B1 ;  /* 0x0000000000017941 */ /* 0x000fea0003800000 */
.L_x_139:
        /* <DEDUP_REMOVED lines=12> */
.L_x_142:
[----:B------:R-:W-:Y:S05]  /*84c0*/  BSYNC B1 ;  /* 0x0000000000017941 */ /* 0x000fea0003800000 */
.L_x_141:
        /* <DEDUP_REMOVED lines=12> */
.L_x_144:
[----:B------:R-:W-:Y:S05]  /*8590*/  BSYNC B1 ;  /* 0x0000000000017941 */ /* 0x000fea0003800000 */
.L_x_143:
        /* <DEDUP_REMOVED lines=12> */
.L_x_146:
[----:B------:R-:W-:Y:S05]  /*8660*/  BSYNC B1 ;  /* 0x0000000000017941 */ /* 0x000fea0003800000 */
.L_x_145:
        /* <DEDUP_REMOVED lines=12> */
.L_x_148:
[----:B------:R-:W-:Y:S05]  /*8730*/  BSYNC B1 ;  /* 0x0000000000017941 */ /* 0x000fea0003800000 */
.L_x_147:
        /* <DEDUP_REMOVED lines=12> */
.L_x_150:
[----:B------:R-:W-:Y:S05]  /*8800*/  BSYNC B1 ;  /* 0x0000000000017941 */ /* 0x000fea0003800000 */
.L_x_149:
        /* <DEDUP_REMOVED lines=12> */
.L_x_152:
[----:B------:R-:W-:Y:S05]  /*88d0*/  BSYNC B1 ;  /* 0x0000000000017941 */ /* 0x000fea0003800000 */
.L_x_151:
        /* <DEDUP_REMOVED lines=12> */
.L_x_154:
[----:B------:R-:W-:Y:S05]  /*89a0*/  BSYNC B1 ;  /* 0x0000000000017941 */ /* 0x000fea0003800000 */
.L_x_153:
        /* <DEDUP_REMOVED lines=12> */
.L_x_156:
[----:B------:R-:W-:Y:S05]  /*8a70*/  BSYNC B1 ;  /* 0x0000000000017941 */ /* 0x000fea0003800000 */
.L_x_155:
        /* <DEDUP_REMOVED lines=12> */
.L_x_158:
[----:B------:R-:W-:Y:S05]  /*8b40*/  BSYNC B1 ;  /* 0x0000000000017941 */ /* 0x000fea0003800000 */
.L_x_157:
        /* <DEDUP_REMOVED lines=12> */
.L_x_160:
[----:B------:R-:W-:Y:S05]  /*8c10*/  BSYNC B1 ;  /* 0x0000000000017941 */ /* 0x000fea0003800000 */
.L_x_159:
        /* <DEDUP_REMOVED lines=12> */
.L_x_162:
[----:B------:R-:W-:Y:S05]  /*8ce0*/  BSYNC B1 ;  /* 0x0000000000017941 */ /* 0x000fea0003800000 */
.L_x_161:
        /* <DEDUP_REMOVED lines=12> */
.L_x_164:
[----:B------:R-:W-:Y:S05]  /*8db0*/  BSYNC B1 ;  /* 0x0000000000017941 */ /* 0x000fea0003800000 */
.L_x_163:
        /* <DEDUP_REMOVED lines=12> */
.L_x_166:
[----:B------:R-:W-:Y:S05]  /*8e80*/  BSYNC B1 ;  /* 0x0000000000017941 */ /* 0x000fea0003800000 */
.L_x_165:
        /* <DEDUP_REMOVED lines=12> */
.L_x_168:
[----:B------:R-:W-:Y:S05]  /*8f50*/  BSYNC B1 ;  /* 0x0000000000017941 */ /* 0x000fea0003800000 */
.L_x_167:
        /* <DEDUP_REMOVED lines=12> */
.L_x_170:
[----:B------:R-:W-:Y:S05]  /*9020*/  BSYNC B1 ;  /* 0x0000000000017941 */ /* 0x000fea0003800000 */
.L_x_169:
        /* <DEDUP_REMOVED lines=12> */
.L_x_172:
[----:B------:R-:W-:Y:S05]  /*90f0*/  BSYNC B1 ;  /* 0x0000000000017941 */ /* 0x000fea0003800000 */
.L_x_171:
        /* <DEDUP_REMOVED lines=12> */
.L_x_174:
[----:B------:R-:W-:Y:S05]  /*91c0*/  BSYNC B1 ;  /* 0x0000000000017941 */ /* 0x000fea0003800000 */
.L_x_173:
        /* <DEDUP_REMOVED lines=12> */
.L_x_176:
[----:B------:R-:W-:Y:S05]  /*9290*/  BSYNC B1 ;  /* 0x0000000000017941 */ /* 0x000fea0003800000 */
.L_x_175:
        /* <DEDUP_REMOVED lines=12> */
.L_x_178:
[----:B------:R-:W-:Y:S05]  /*9360*/  BSYNC B1 ;  /* 0x0000000000017941 */ /* 0x000fea0003800000 */
.L_x_177:
        /* <DEDUP_REMOVED lines=12> */
.L_x_180:
[----:B------:R-:W-:Y:S05]  /*9430*/  BSYNC B1 ;  /* 0x0000000000017941 */ /* 0x000fea0003800000 */
.L_x_179:
        /* <DEDUP_REMOVED lines=12> */
.L_x_182:
[----:B------:R-:W-:Y:S05]  /*9500*/  BSYNC B1 ;  /* 0x0000000000017941 */ /* 0x000fea0003800000 */
.L_x_181:
        /* <DEDUP_REMOVED lines=12> */
.L_x_184:
[----:B------:R-:W-:Y:S05]  /*95d0*/  BSYNC B1 ;  /* 0x0000000000017941 */ /* 0x000fea0003800000 */
.L_x_183:
        /* <DEDUP_REMOVED lines=12> */
.L_x_186:
[----:B------:R-:W-:Y:S05]  /*96a0*/  BSYNC B1 ;  /* 0x0000000000017941 */ /* 0x000fea0003800000 */
.L_x_185:
        /* <DEDUP_REMOVED lines=12> */
.L_x_188:
[----:B------:R-:W-:Y:S05]  /*9770*/  BSYNC B1 ;  /* 0x0000000000017941 */ /* 0x000fea0003800000 */
.L_x_187:
        /* <DEDUP_REMOVED lines=12> */
.L_x_190:
[----:B------:R-:W-:Y:S05]  /*9840*/  BSYNC B1 ;  /* 0x0000000000017941 */ /* 0x000fea0003800000 */
.L_x_189:
        /* <DEDUP_REMOVED lines=12> */
.L_x_192:
[----:B------:R-:W-:Y:S05]  /*9910*/  BSYNC B1 ;  /* 0x0000000000017941 */ /* 0x000fea0003800000 */
.L_x_191:
[----:B-----5:R-:W-:Y:S01]  /*9920*/  LOP3.LUT R32, R32, 0xff, RZ, 0xc0, !PT ;  /* 0x000000ff20207812 */ /* 0x020fe200078ec0ff */
[----:B------:R-:W-:Y:S01]  /*9930*/  BSSY B1, `(.L_x_193) ;  /* 0x000000b000017945 */ /* 0x000fe20003800000 */
[----:B------:R-:W-:Y:S02]  /*9940*/  ISETP.LT.OR P5, PT, R34, 0x99, !P1 ;  /* 0x000000992200780c */ /* 0x000fe40004fa1670 */
[----:B------:R-:W-:-:S05]  /*9950*/  F2FP.F16.E4M3.UNPACK_B R32, R32 ;  /* 0x00000020ff20723e */ /* 0x000fca00020006ff */
[----:B------:R-:W-:-:S05]  /*9960*/  HADD2.F32 R32, -RZ, R32.H0_H0 ;  /* 0x20000020ff207230 */ /* 0x000fca0000004100 */
[----:B------:R-:W-:-:S04]  /*9970*/  FMUL R32, R32, UR26 ;  /* 0x0000001a20207c20 */ /* 0x000fc80008400000 */
[----:B------:R-:W-:Y:S01]  /*9980*/  FFMA R32, R23, UR25, R32 ;  /* 0x0000001917207c23 */ /* 0x000fe20008000020 */
[----:B------:R-:W-:-:S04]  /*9990*/  PRMT R23, RZ, 0x7610, R23 ;  /* 0x00007610ff177816 */ /* 0x000fc80000000017 */
[----:B0-----:R-:W-:-:S05]  /*99a0*/  F2FP.SATFINITE.E4M3.F32.PACK_AB_MERGE_C R33, RZ, R32, RZ ;  /* 0x00000020ff21723e */ /* 0x001fca00048070ff */
[----:B------:R0:W-:Y:S01]  /*99b0*/  @!P4 STG.E.U8 desc[UR22][R26.64+0x91], R33 ;  /* 0x000091211a00c986 */ /* 0x0001e2000c101116 */
[----:B------:R-:W-:Y:S05]  /*99c0*/  @P5 BRA `(.L_x_194) ;  /* 0x0000000000045947 */ /* 0x000fea0003800000 */
[----:B------:R0:W5:Y:S02]  /*99d0*/  LDG.E.U8 R23, desc[UR22][R28.64+0x98] ;  /* 0x000098161c177981 */ /* 0x000164000c1e1100 */
.L_x_194:
[----:B------:R-:W-:Y:S05]  /*99e0*/  BSYNC B1 ;  /* 0x0000000000017941 */ /* 0x000fea0003800000 */
.L_x_193:
        /* <DEDUP_REMOVED lines=8> */
[----:B------:R-:W-:-:S05]  /*9a70*/  F2FP.SATFINITE.E4M3.F32.PACK_AB_MERGE_C R23, RZ, R23, RZ ;  /* 0x00000017ff17723e */ /* 0x000fca00048070ff */
[----:B------:R0:W-:Y:S01]  /*9a80*/  @!P5 STG.E.U8 desc[UR22][R24.64+0x98], R23 ;  /* 0x000098171800d986 */ /* 0x0001e2000c101116 */
[----:B------:R-:W-:Y:S05]  /*9a90*/  @P4 BRA `(.L_x_196) ;  /* 0x0000000000044947 */ /* 0x000fea0003800000 */
[----:B------:R0:W5:Y:S02]  /*9aa0*/  LDG.E.U8 R22, desc[UR22][R28.64+0x99] ;  /* 0x000099161c167981 */ /* 0x000164000c1e1100 */
.L_x_196:
[----:B------:R-:W-:Y:S05]  /*9ab0*/  BSYNC B1 ;  /* 0x0000000000017941 */ /* 0x000fea0003800000 */
.L_x_195:
        /* <DEDUP_REMOVED lines=12> */
.L_x_198:
[----:B------:R-:W-:Y:S05]  /*9b80*/  BSYNC B1 ;  /* 0x0000000000017941 */ /* 0x000fea0003800000 */
.L_x_197:
        /* <DEDUP_REMOVED lines=12> */
.L_x_200:
[----:B------:R-:W-:Y:S05]  /*9c50*/  BSYNC B1 ;  /* 0x0000000000017941 */ /* 0x000fea0003800000 */
.L_x_199:
        /* <DEDUP_REMOVED lines=12> */
.L_x_202:
[----:B------:R-:W-:Y:S05]  /*9d20*/  BSYNC B1 ;  /* 0x0000000000017941 */ /* 0x000fea0003800000 */
.L_x_201:
        /* <DEDUP_REMOVED lines=12> */
.L_x_204:
[----:B------:R-:W-:Y:S05]  /*9df0*/  BSYNC B1 ;  /* 0x0000000000017941 */ /* 0x000fea0003800000 */
.L_x_203:
        /* <DEDUP_REMOVED lines=12> */
.L_x_206:
[----:B------:R-:W-:Y:S05]  /*9ec0*/  BSYNC B1 ;  /* 0x0000000000017941 */ /* 0x000fea0003800000 */
.L_x_205:
        /* <DEDUP_REMOVED lines=12> */
.L_x_208:
[----:B------:R-:W-:Y:S05]  /*9f90*/  BSYNC B1 ;  /* 0x0000000000017941 */ /* 0x000fea0003800000 */
.L_x_207:
        /* <DEDUP_REMOVED lines=12> */
.L_x_210:
[----:B------:R-:W-:Y:S05]  /*a060*/  BSYNC B1 ;  /* 0x0000000000017941 */ /* 0x000fea0003800000 */
.L_x_209:
        /* <DEDUP_REMOVED lines=12> */
.L_x_212:
[----:B------:R-:W-:Y:S05]  /*a130*/  BSYNC B1 ;  /* 0x0000000000017941 */ /* 0x000fea0003800000 */
.L_x_211:
        /* <DEDUP_REMOVED lines=12> */
.L_x_214:
[----:B------:R-:W-:Y:S05]  /*a200*/  BSYNC B1 ;  /* 0x0000000000017941 */ /* 0x000fea0003800000 */
.L_x_213:
        /* <DEDUP_REMOVED lines=12> */
.L_x_216:
[----:B------:R-:W-:Y:S05]  /*a2d0*/  BSYNC B1 ;  /* 0x0000000000017941 */ /* 0x000fea0003800000 */
.L_x_215:
        /* <DEDUP_REMOVED lines=12> */
.L_x_218:
[----:B------:R-:W-:Y:S05]  /*a3a0*/  BSYNC B1 ;  /* 0x0000000000017941 */ /* 0x000fea0003800000 */
.L_x_217:
        /* <DEDUP_REMOVED lines=12> */
.L_x_220:
[----:B------:R-:W-:Y:S05]  /*a470*/  BSYNC B1 ;  /* 0x0000000000017941 */ /* 0x000fea0003800000 */
.L_x_219:
        /* <DEDUP_REMOVED lines=12> */
.L_x_222:
[----:B------:R-:W-:Y:S05]  /*a540*/  BSYNC B1 ;  /* 0x0000000000017941 */ /* 0x000fea0003800000 */
.L_x_221:
        /* <DEDUP_REMOVED lines=12> */
.L_x_224:
[----:B------:R-:W-:Y:S05]  /*a610*/  BSYNC B1 ;  /* 0x0000000000017941 */ /* 0x000fea0003800000 */
.L_x_223:
        /* <DEDUP_REMOVED lines=12> */
.L_x_226:
[----:B------:R-:W-:Y:S05]  /*a6e0*/  BSYNC B1 ;  /* 0x0000000000017941 */ /* 0x000fea0003800000 */
.L_x_225:
        /* <DEDUP_REMOVED lines=12> */
.L_x_228:
[----:B------:R-:W-:Y:S05]  /*a7b0*/  BSYNC B1 ;  /* 0x0000000000017941 */ /* 0x000fea0003800000 */
.L_x_227:
        /* <DEDUP_REMOVED lines=12> */
.L_x_230:
[----:B------:R-:W-:Y:S05]  /*a880*/  BSYNC B1 ;  /* 0x0000000000017941 */ /* 0x000fea0003800000 */
.L_x_229:
        /* <DEDUP_REMOVED lines=12> */
.L_x_232:
[----:B------:R-:W-:Y:S05]  /*a950*/  BSYNC B1 ;  /* 0x0000000000017941 */ /* 0x000fea0003800000 */
.L_x_231:
        /* <DEDUP_REMOVED lines=12> */
.L_x_234:
[----:B------:R-:W-:Y:S05]  /*aa20*/  BSYNC B1 ;  /* 0x0000000000017941 */ /* 0x000fea0003800000 */
.L_x_233:
        /* <DEDUP_REMOVED lines=12> */
.L_x_236:
[----:B------:R-:W-:Y:S05]  /*aaf0*/  BSYNC B1 ;  /* 0x0000000000017941 */ /* 0x000fea0003800000 */
.L_x_235:
[----:B-----5:R-:W-:Y:S01]  /*ab00*/  LOP3.LUT R2, R2, 0xff, RZ, 0xc0, !PT ;  /* 0x000000ff02027812 */ /* 0x020fe200078ec0ff */
[----:B------:R-:W-:Y:S01]  /*ab10*/  BSSY B1, `(.L_x_237) ;  /* 0x000000b000017945 */ /* 0x000fe20003800000 */
[----:B------:R-:W-:Y:S02]  /*ab20*/  ISETP.LT.OR P5, PT, R34, 0xc1, !P2 ;  /* 0x000000c12200780c */ /* 0x000fe400057a1670 */
[----:B------:R-:W-:-:S05]  /*ab30*/  F2FP.F16.E4M3.UNPACK_B R2, R2 ;  /* 0x00000002ff02723e */ /* 0x000fca00020006ff */
[----:B------:R-:W-:-:S05]  /*ab40*/  HADD2.F32 R2, -RZ, R2.H0_H0 ;  /* 0x20000002ff027230 */ /* 0x000fca0000004100 */
[----:B0-----:R-:W-:-:S04]  /*ab50*/  FMUL R3, R2, UR26 ;  /* 0x0000001a02037c20 */ /* 0x001fc80008400000 */
[----:B------:R-:W-:Y:S01]  /*ab60*/  FFMA R3, R0, UR25, R3 ;  /* 0x0000001900037c23 */ /* 0x000fe20008000003 */
[----:B------:R-:W-:-:S04]  /*ab70*/  PRMT R0, RZ, 0x7610, R0 ;  /* 0x00007610ff007816 */ /* 0x000fc80000000000 */
[----:B------:R-:W-:-:S05]  /*ab80*/  F2FP.SATFINITE.E4M3.F32.PACK_AB_MERGE_C R3, RZ, R3, RZ ;  /* 0x00000003ff03723e */ /* 0x000fca00048070ff */
[----:B------:R0:W-:Y:S01]  /*ab90*/  @!P4 STG.E.U8 desc[UR22][R24.64+0xc1], R3 ;  /* 0x0000c1031800c986 */ /* 0x0001e2000c101116 */
[----:B------:R-:W-:Y:S05]  /*aba0*/  @P5 BRA `(.L_x_238) ;  /* 0x0000000000045947 */ /* 0x000fea0003800000 */
[----:B------:R0:W5:Y:S02]  /*abb0*/  LDG.E.U8 R0, desc[UR22][R30.64+0xc0] ;  /* 0x0000c0161e007981 */ /* 0x000164000c1e1100 */
.L_x_238:
[----:B------:R-:W-:Y:S05]  /*abc0*/  BSYNC B1 ;  /* 0x0000000000017941 */ /* 0x000fea0003800000 */
.L_x_237:
[----:B------:R-:W2:Y:S01]  /*abd0*/  LDL.LU R2, [R1] ;  /* 0x0000000001027983 */ /* 0x000ea20000300800 */
[----:B-----5:R-:W-:Y:S01]  /*abe0*/  LOP3.LUT R0, R0, 0xff, RZ, 0xc0, !PT ;  /* 0x000000ff00007812 */ /* 0x020fe200078ec0ff */
[----:B------:R-:W-:Y:S01]  /*abf0*/  BSSY B1, `(.L_x_239) ;  /* 0x000000b000017945 */ /* 0x000fe20003800000 */
[----:B------:R-:W-:Y:S02]  /*ac00*/  ISETP.LT.OR P4, PT, R34, 0xc2, !P2 ;  /* 0x000000c22200780c */ /* 0x000fe40005781670 */
[----:B------:R-:W-:-:S05]  /*ac10*/  F2FP.F16.E4M3.UNPACK_B R0, R0 ;  /* 0x00000000ff00723e */ /* 0x000fca00020006ff */
[----:B------:R-:W-:-:S05]  /*ac20*/  HADD2.F32 R0, -RZ, R0.H0_H0 ;  /* 0x20000000ff007230 */ /* 0x000fca0000004100 */
[----:B------:R-:W-:-:S04]  /*ac30*/  FMUL R0, R0, UR26 ;  /* 0x0000001a00007c20 */ /* 0x000fc80008400000 */
[----:B--2---:R-:W-:-:S05]  /*ac40*/  FFMA R0, R2, UR25, R0 ;  /* 0x0000001902007c23 */ /* 0x004fca0008000000 */
[----:B0-----:R-:W-:Y:S02]  /*ac50*/  F2FP.SATFINITE.E4M3.F32.PACK_AB_MERGE_C R3, RZ, R0, RZ ;  /* 0x00000000ff03723e */ /* 0x001fe400048070ff */
[----:B------:R-:W-:-:S03]  /*ac60*/  PRMT R0, RZ, 0x7610, R0 ;  /* 0x00007610ff007816 */ /* 0x000fc60000000000 */
[----:B------:R0:W-:Y:S01]  /*ac70*/  @!P5 STG.E.U8 desc[UR22][R26.64+0xc0], R3 ;  /* 0x0000c0031a00d986 */ /* 0x0001e2000c101116 */
[----:B------:R-:W-:Y:S05]  /*ac80*/  @P4 BRA `(.L_x_240) ;  /* 0x0000000000044947 */ /* 0x000fea0003800000 */
[----:B------:R2:W5:Y:S02]  /*ac90*/  LDG.E.U8 R0, desc[UR22][R30.64+0xc1] ;  /* 0x0000c1161e007981 */ /* 0x000564000c1e1100 */
.L_x_240:
[----:B------:R-:W-:Y:S05]  /*aca0*/  BSYNC B1 ;  /* 0x0000000000017941 */ /* 0x000fea0003800000 */
.L_x_239:
[----:B------:R-:W3:Y:S01]  /*acb0*/  LDL.LU R2, [R1+0x4] ;  /* 0x0000040001027983 */ /* 0x000ee20000300800 */
[----:B-----5:R-:W-:Y:S01]  /*acc0*/  LOP3.LUT R0, R0, 0xff, RZ, 0xc0, !PT ;  /* 0x000000ff00007812 */ /* 0x020fe200078ec0ff */
[----:B------:R-:W-:Y:S01]  /*acd0*/  BSSY B1, `(.L_x_241) ;  /* 0x000000b000017945 */ /* 0x000fe20003800000 */
[----:B------:R-:W-:Y:S02]  /*ace0*/  ISETP.LT.OR P5, PT, R34, 0xc9, !P1 ;  /* 0x000000c92200780c */ /* 0x000fe40004fa1670 */
[----:B------:R-:W-:-:S05]  /*acf0*/  F2FP.F16.E4M3.UNPACK_B R0, R0 ;  /* 0x00000000ff00723e */ /* 0x000fca00020006ff */
[----:B------:R-:W-:-:S05]  /*ad00*/  HADD2.F32 R0, -RZ, R0.H0_H0 ;  /* 0x20000000ff007230 */ /* 0x000fca0000004100 */
[----:B------:R-:W-:-:S04]  /*ad10*/  FMUL R0, R0, UR26 ;  /* 0x0000001a00007c20 */ /* 0x000fc80008400000 */
[----:B---3--:R-:W-:-:S05]  /*ad20*/  FFMA R0, R2, UR25, R0 ;  /* 0x0000001902007c23 */ /* 0x008fca0008000000 */
[----:B0-----:R-:W-:Y:S02]  /*ad30*/  F2FP.SATFINITE.E4M3.F32.PACK_AB_MERGE_C R3, RZ, R0, RZ ;  /* 0x00000000ff03723e */ /* 0x001fe400048070ff */
[----:B------:R-:W-:-:S03]  /*ad40*/  PRMT R0, RZ, 0x7610, R0 ;  /* 0x00007610ff007816 */ /* 0x000fc60000000000 */
[----:B------:R0:W-:Y:S01]  /*ad50*/  @!P4 STG.E.U8 desc[UR22][R26.64+0xc1], R3 ;  /* 0x0000c1031a00c986 */ /* 0x0001e2000c101116 */
[----:B------:R-:W-:Y:S05]  /*ad60*/  @P5 BRA `(.L_x_242) ;  /* 0x0000000000045947 */ /* 0x000fea0003800000 */
[----:B------:R3:W5:Y:S02]  /*ad70*/  LDG.E.U8 R0, desc[UR22][R28.64+0xc8] ;  /* 0x0000c8161c007981 */ /* 0x000764000c1e1100 */
.L_x_242:
[----:B------:R-:W-:Y:S05]  /*ad80*/  BSYNC B1 ;  /* 0x0000000000017941 */ /* 0x000fea0003800000 */
.L_x_241:
[----:B------:R-:W2:Y:S01]  /*ad90*/  LDL.LU R2, [R1+0x8] ;  /* 0x0000080001027983 */ /* 0x000ea20000300800 */
        /* <DEDUP_REMOVED lines=12> */
.L_x_244:
[----:B------:R-:W-:Y:S05]  /*ae60*/  BSYNC B1 ;  /* 0x0000000000017941 */ /* 0x000fea0003800000 */
.L_x_243:
        /* <DEDUP_REMOVED lines=13> */
.L_x_246:
[----:B------:R-:W-:Y:S05]  /*af40*/  BSYNC B1 ;  /* 0x0000000000017941 */ /* 0x000fea0003800000 */
.L_x_245:
        /* <DEDUP_REMOVED lines=13> */
.L_x_248:
[----:B------:R-:W-:Y:S05]  /*b020*/  BSYNC B1 ;  /* 0x0000000000017941 */ /* 0x000fea0003800000 */
.L_x_247:
        /* <DEDUP_REMOVED lines=13> */
.L_x_250:
[----:B------:R-:W-:Y:S05]  /*b100*/  BSYNC B1 ;  /* 0x0000000000017941 */ /* 0x000fea0003800000 */
.L_x_249:
        /* <DEDUP_REMOVED lines=13> */
.L_x_252:
[----:B------:R-:W-:Y:S05]  /*b1e0*/  BSYNC B1 ;  /* 0x0000000000017941 */ /* 0x000fea0003800000 */
.L_x_251:
        /* <DEDUP_REMOVED lines=13> */
.L_x_254:
[----:B------:R-:W-:Y:S05]  /*b2c0*/  BSYNC B1 ;  /* 0x0000000000017941 */ /* 0x000fea0003800000 */
.L_x_253:
        /* <DEDUP_REMOVED lines=13> */
.L_x_256:
[----:B------:R-:W-:Y:S05]  /*b3a0*/  BSYNC B1 ;  /* 0x0000000000017941 */ /* 0x000fea0003800000 */
.L_x_255:
        /* <DEDUP_REMOVED lines=13> */
.L_x_258:
[----:B------:R-:W-:Y:S05]  /*b480*/  BSYNC B1 ;  /* 0x0000000000017941 */ /* 0x000fea0003800000 */
.L_x_257:
        /* <DEDUP_REMOVED lines=13> */
.L_x_260:
[----:B------:R-:W-:Y:S05]  /*b560*/  BSYNC B1 ;  /* 0x0000000000017941 */ /* 0x000fea0003800000 */
.L_x_259:
        /* <DEDUP_REMOVED lines=13> */
.L_x_262:
[----:B------:R-:W-:Y:S05]  /*b640*/  BSYNC B1 ;  /* 0x0000000000017941 */ /* 0x000fea0003800000 */
.L_x_261:
        /* <DEDUP_REMOVED lines=13> */
.L_x_264:
[----:B------:R-:W-:Y:S05]  /*b720*/  BSYNC B1 ;  /* 0x0000000000017941 */ /* 0x000fea0003800000 */
.L_x_263:
        /* <DEDUP_REMOVED lines=13> */
.L_x_266:
[----:B------:R-:W-:Y:S05]  /*b800*/  BSYNC B1 ;  /* 0x0000000000017941 */ /* 0x000fea0003800000 */
.L_x_265:
        /* <DEDUP_REMOVED lines=13> */
.L_x_268:
[----:B------:R-:W-:Y:S05]  /*b8e0*/  BSYNC B1 ;  /* 0x0000000000017941 */ /* 0x000fea0003800000 */
.L_x_267:
        /* <DEDUP_REMOVED lines=13> */
.L_x_270:
[----:B------:R-:W-:Y:S05]  /*b9c0*/  BSYNC B1 ;  /* 0x0000000000017941 */ /* 0x000fea0003800000 */
.L_x_269:
        /* <DEDUP_REMOVED lines=13> */
.L_x_272:
[----:B------:R-:W-:Y:S05]  /*baa0*/  BSYNC B1 ;  /* 0x0000000000017941 */ /* 0x000fea0003800000 */
.L_x_271:
        /* <DEDUP_REMOVED lines=13> */
.L_x_274:
[----:B------:R-:W-:Y:S05]  /*bb80*/  BSYNC B1 ;  /* 0x0000000000017941 */ /* 0x000fea0003800000 */
.L_x_273:
        /* <DEDUP_REMOVED lines=13> */
.L_x_276:
[----:B------:R-:W-:Y:S05]  /*bc60*/  BSYNC B1 ;  /* 0x0000000000017941 */ /* 0x000fea0003800000 */
.L_x_275:
        /* <DEDUP_REMOVED lines=13> */
.L_x_278:
[----:B------:R-:W-:Y:S05]  /*bd40*/  BSYNC B1 ;  /* 0x0000000000017941 */ /* 0x000fea0003800000 */
.L_x_277:
        /* <DEDUP_REMOVED lines=13> */
.L_x_280:
[----:B------:R-:W-:Y:S05]  /*be20*/  BSYNC B1 ;  /* 0x0000000000017941 */ /* 0x000fea0003800000 */
.L_x_279:
        /* <DEDUP_REMOVED lines=13> */
.L_x_282:
[----:B------:R-:W-:Y:S05]  /*bf00*/  BSYNC B1 ;  /* 0x0000000000017941 */ /* 0x000fea0003800000 */
.L_x_281:
        /* <DEDUP_REMOVED lines=13> */
.L_x_284:
[----:B------:R-:W-:Y:S05]  /*bfe0*/  BSYNC B1 ;  /* 0x0000000000017941 */ /* 0x000fea0003800000 */
.L_x_283:
        /* <DEDUP_REMOVED lines=13> */
.L_x_286:
[----:B------:R-:W-:Y:S05]  /*c0c0*/  BSYNC B1 ;  /* 0x0000000000017941 */ /* 0x000fea0003800000 */
.L_x_285:
        /* <DEDUP_REMOVED lines=13> */
.L_x_288:
[----:B------:R-:W-:Y:S05]  /*c1a0*/  BSYNC B1 ;  /* 0x0000000000017941 */ /* 0x000fea0003800000 */
.L_x_287:
        /* <DEDUP_REMOVED lines=13> */
.L_x_290:
[----:B------:R-:W-:Y:S05]  /*c280*/  BSYNC B1 ;  /* 0x0000000000017941 */ /* 0x000fea0003800000 */
.L_x_289:
        /* <DEDUP_REMOVED lines=13> */
.L_x_292:
[----:B------:R-:W-:Y:S05]  /*c360*/  BSYNC B1 ;  /* 0x0000000000017941 */ /* 0x000fea0003800000 */
.L_x_291:
        /* <DEDUP_REMOVED lines=13> */
.L_x_294:
[----:B------:R-:W-:Y:S05]  /*c440*/  BSYNC B1 ;  /* 0x0000000000017941 */ /* 0x000fea0003800000 */
.L_x_293:
        /* <DEDUP_REMOVED lines=13> */
.L_x_296:
[----:B------:R-:W-:Y:S05]  /*c520*/  BSYNC B1 ;  /* 0x0000000000017941 */ /* 0x000fea0003800000 */
.L_x_295:
[----:B------:R-:W-:Y:S05]  /*c530*/  @P2 BRA `(.L_x_297) ;  /* 0x0000002000a42947 */ /* 0x000fea0003800000 */
[----:B------:R-:W2:Y:S01]  /*c540*/  LDL.LU R2, [R1+0x74] ;  /* 0x0000740001027983 */ /* 0x000ea20000300800 */
[----:B-----5:R-:W-:-:S04]  /*c550*/  LOP3.LUT R0, R0, 0xff, RZ, 0xc0, !PT ;  /* 0x000000ff00007812 */ /* 0x020fc800078ec0ff */
[----:B------:R-:W-:-:S05]  /*c560*/  F2FP.F16.E4M3.UNPACK_B R0, R0 ;  /* 0x00000000ff00723e */ /* 0x000fca00020006ff */
[----:B------:R-:W-:-:S05]  /*c570*/  HADD2.F32 R0, -RZ, R0.H0_H0 ;  /* 0x20000000ff007230 */ /* 0x000fca0000004100 */
[----:B------:R-:W-:-:S04]  /*c580*/  FMUL R0, R0, UR26 ;  /* 0x0000001a00007c20 */ /* 0x000fc80008400000 */
[----:B--2---:R-:W-:-:S05]  /*c590*/  FFMA R0, R2, UR25, R0 ;  /* 0x0000001902007c23 */ /* 0x004fca0008000000 */
[----:B0-----:R-:W-:-:S05]  /*c5a0*/  F2FP.SATFINITE.E4M3.F32.PACK_AB_MERGE_C R3, RZ, R0, RZ ;  /* 0x00000000ff03723e */ /* 0x001fca00048070ff */
[----:B------:R0:W-:Y:S01]  /*c5b0*/  STG.E.U8 desc[UR22][R26.64+0xf9], R3 ;  /* 0x0000f9031a007986 */ /* 0x0001e2000c101116 */
[----:B------:R-:W-:Y:S05]  /*c5c0*/  BRA `(.L_x_297) ;  /* 0x0000002000807947 */ /* 0x000fea0003800000 */
.L_x_40:
[C---:B------:R-:W-:Y:S01]  /*c5d0*/  ISETP.GE.AND P2, PT, R39.reuse, 0x1, PT ;  /* 0x000000012700780c */ /* 0x040fe20003f46270 */
[----:B------:R-:W2:Y:S01]  /*c5e0*/  LDL.LU R227, [R1+0x14] ;  /* 0x0000140001e37983 */ /* 0x000ea20000300800 */
[----:B------:R-:W-:Y:S01]  /*c5f0*/  ISETP.GE.AND P1, PT, R39, 0x9, PT ;  /* 0x000000092700780c */ /* 0x000fe20003f26270 */
[----:B------:R-:W-:Y:S01]  /*c600*/  FMUL R226, R226, UR25 ;  /* 0x00000019e2e27c20 */ /* 0x000fe20008400000 */
[C---:B------:R-:W-:Y:S01]  /*c610*/  ISETP.LT.OR P4, PT, R34.reuse, 0x1, !P2 ;  /* 0x000000012200780c */ /* 0x040fe20005781670 */
[----:B------:R-:W-:Y:S01]  /*c620*/  FMUL R225, R225, UR25 ;  /* 0x00000019e1e17c20 */ /* 0x000fe20008400000 */
[----:B------:R-:W-:Y:S01]  /*c630*/  ISETP.LT.OR P5, PT, R34, 0x2, !P2 ;  /* 0x000000022200780c */ /* 0x000fe200057a1670 */
[----:B------:R-:W-:Y:S01]  /*c640*/  FMUL R224, R224, UR25 ;  /* 0x00000019e0e07c20 */ /* 0x000fe20008400000 */
[----:B------:R-:W-:Y:S02]  /*c650*/  ISETP.LT.OR P6, PT, R34, 0x1, !P1 ;  /* 0x000000012200780c */ /* 0x000fe40004fc1670 */
[----:B------:R-:W-:-:S02]  /*c660*/  F2FP.SATFINITE.E4M3.F32.PACK_AB_MERGE_C R29, RZ, R226, RZ ;  /* 0x000000e2ff1d723e */ /* 0x000fc400048070ff */
[----:B------:R-:W-:Y:S01]  /*c670*/  F2FP.SATFINITE.E4M3.F32.PACK_AB_MERGE_C R225, RZ, R225, RZ ;  /* 0x000000e1ffe1723e */ /* 0x000fe200048070ff */
[----:B------:R-:W-:Y:S01]  /*c680*/  FMUL R223, R223, UR25 ;  /* 0x00000019dfdf7c20 */ /* 0x000fe20008400000 */
[----:B------:R-:W-:Y:S01]  /*c690*/  F2FP.SATFINITE.E4M3.F32.PACK_AB_MERGE_C R31, RZ, R224, RZ ;  /* 0x000000e0ff1f723e */ /* 0x000fe200048070ff */
[----:B------:R-:W-:Y:S01]  /*c6a0*/  FMUL R222, R222, UR25 ;  /* 0x00000019dede7c20 */ /* 0x000fe20008400000 */
[----:B------:R-:W-:Y:S01]  /*c6b0*/  FMUL R221, R221, UR25 ;  /* 0x00000019dddd7c20 */ /* 0x000fe20008400000 */
[----:B------:R0:W-:Y:S01]  /*c6c0*/  @!P4 STG.E.U8 desc[UR22][R24.64], R29 ;  /* 0x0000001d1800c986 */ /* 0x0001e2000c101116 */
[----:B------:R-:W-:-:S03]  /*c6d0*/  ISETP.LT.OR P4, PT, R34, 0x2, !P1 ;  /* 0x000000022200780c */ /* 0x000fc60004f81670 */
[----:B------:R-:W-:Y:S01]  /*c6e0*/  @!P5 STG.E.U8 desc[UR22][R24.64+0x1], R225 ;  /* 0x000001e11800d986 */ /* 0x000fe2000c101116 */
[----:B------:R-:W-:-:S03]  /*c6f0*/  ISETP.LT.OR P5, PT, R34, 0x9, !P2 ;  /* 0x000000092200780c */ /* 0x000fc600057a1670 */
[----:B------:R3:W-:Y:S01]  /*c700*/  @!P6 STG.E.U8 desc[UR22][R26.64], R31 ;  /* 0x0000001f1a00e986 */ /* 0x0007e2000c101116 */
[----:B------:R-:W-:Y:S02]  /*c710*/  ISETP.LT.OR P6, PT, R34, 0xa, !P2 ;  /* 0x0000000a2200780c */ /* 0x000fe400057c1670 */
[----:B------:R-:W-:Y:S01]  /*c720*/  F2FP.SATFINITE.E4M3.F32.PACK_AB_MERGE_C R223, RZ, R223, RZ ;  /* 0x000000dfffdf723e */ /* 0x000fe200048070ff */
[----:B------:R-:W-:Y:S01]  /*c730*/  FMUL R219, R219, UR25 ;  /* 0x00000019dbdb7c20 */ /* 0x000fe20008400000 */
[----:B------:R-:W-:Y:S01]  /*c740*/  F2FP.SATFINITE.E4M3.F32.PACK_AB_MERGE_C R33, RZ, R222, RZ ;  /* 0x000000deff21723e */ /* 0x000fe200048070ff */
[----:B------:R-:W-:Y:S01]  /*c750*/  FMUL R220, R220, UR25 ;  /* 0x00000019dcdc7c20 */ /* 0x000fe20008400000 */
[----:B------:R-:W-:Y:S01]  /*c760*/  F2FP.SATFINITE.E4M3.F32.PACK_AB_MERGE_C R221, RZ, R221, RZ ;  /* 0x000000ddffdd723e */ /* 0x000fe200048070ff */
[----:B------:R-:W-:Y:S01]  /*c770*/  @!P4 STG.E.U8 desc[UR22][R26.64+0x1], R223 ;  /* 0x000001df1a00c986 */ /* 0x000fe2000c101116 */
[----:B------:R-:W-:-:S03]  /*c780*/  ISETP.LT.OR P4, PT, R34, 0x9, !P1 ;  /* 0x000000092200780c */ /* 0x000fc60004f81670 */
[----:B------:R4:W-:Y:S01]  /*c790*/  @!P5 STG.E.U8 desc[UR22][R24.64+0x8], R33 ;  /* 0x000008211800d986 */ /* 0x0009e2000c101116 */
[----:B------:R-:W-:-:S03]  /*c7a0*/  ISETP.LT.OR P5, PT, R34, 0xa, !P1 ;  /* 0x0000000a2200780c */ /* 0x000fc60004fa1670 */
[----:B------:R-:W-:Y:S01]  /*c7b0*/  @!P6 STG.E.U8 desc[UR22][R24.64+0x9], R221 ;  /* 0x000009dd1800e986 */ /* 0x000fe2000c101116 */
[----:B------:R-:W-:Y:S01]  /*c7c0*/  ISETP.LT.OR P6, PT, R34, 0x11, !P2 ;  /* 0x000000112200780c */ /* 0x000fe200057c1670 */
[----:B------:R-:W-:Y:S01]  /*c7d0*/  FMUL R218, R218, UR25 ;  /* 0x00000019dada7c20 */ /* 0x000fe20008400000 */
[----:B------:R-:W-:Y:S01]  /*c7e0*/  F2FP.SATFINITE.E4M3.F32.PACK_AB_MERGE_C R219, RZ, R219, RZ ;  /* 0x000000dbffdb723e */ /* 0x000fe200048070ff */
[----:B------:R-:W-:Y:S01]  /*c7f0*/  FMUL R217, R217, UR25 ;  /* 0x00000019d9d97c20 */ /* 0x000fe20008400000 */
[----:B0-----:R-:W-:Y:S01]  /*c800*/  F2FP.SATFINITE.E4M3.F32.PACK_AB_MERGE_C R29, RZ, R220, RZ ;  /* 0x000000dcff1d723e */ /* 0x001fe200048070ff */
[----:B------:R-:W-:Y:S01]  /*c810*/  FMUL R216, R216, UR25 ;  /* 0x00000019d8d87c20 */ /* 0x000fe20008400000 */
[----:B---3--:R-:W-:Y:S01]  /*c820*/  F2FP.SATFINITE.E4M3.F32.PACK_AB_MERGE_C R31, RZ, R218, RZ ;  /* 0x000000daff1f723e */ /* 0x008fe200048070ff */
[----:B------:R-:W-:Y:S01]  /*c830*/  FMUL R215, R215, UR25 ;  /* 0x00000019d7d77c20 */ /* 0x000fe20008400000 */
[----:B------:R-:W-:Y:S01]  /*c840*/  FMUL R213, R213, UR25 ;  /* 0x00000019d5d57c20 */ /* 0x000fe20008400000 */
[----:B------:R-:W-:Y:S01]  /*c850*/  @!P5 STG.E.U8 desc[UR22][R26.64+0x9], R219 ;  /* 0x000009db1a00d986 */ /* 0x000fe2000c101116 */
[----:B------:R-:W-:-:S03]  /*c860*/  ISETP.LT.OR P5, PT, R34, 0x12, !P2 ;  /* 0x000000122200780c */ /* 0x000fc600057a1670 */
[----:B------:R0:W-:Y:S01]  /*c870*/  @!P4 STG.E.U8 desc[UR22][R26.64+0x8], R29 ;  /* 0x0000081d1a00c986 */ /* 0x0001e2000c101116 */
[----:B------:R-:W-:-:S03]  /*c880*/  ISETP.LT.OR P4, PT, R34, 0x11, !P1 ;  /* 0x000000112200780c */ /* 0x000fc60004f81670 */
[----:B------:R3:W-:Y:S01]  /*c890*/  @!P6 STG.E.U8 desc[UR22][R24.64+0x10], R31 ;  /* 0x0000101f1800e986 */ /* 0x0007e2000c101116 */
[----:B------:R-:W-:Y:S02]  /*c8a0*/  ISETP.LT.OR P6, PT, R34, 0x12, !P1 ;  /* 0x000000122200780c */ /* 0x000fe40004fc1670 */
[----:B------:R-:W-:Y:S01]  /*c8b0*/  F2FP.SATFINITE.E4M3.F32.PACK_AB_MERGE_C R217, RZ, R217, RZ ;  /* 0x000000d9ffd9723e */ /* 0x000fe200048070ff */
[----:B------:R-:W-:Y:S01]  /*c8c0*/  FMUL R214, R214, UR25 ;  /* 0x00000019d6d67c20 */ /* 0x000fe20008400000 */
[----:B----4-:R-:W-:Y:S01]  /*c8d0*/  F2FP.SATFINITE.E4M3.F32.PACK_AB_MERGE_C R33, RZ, R216, RZ ;  /* 0x000000d8ff21723e */ /* 0x010fe200048070ff */
[----:B------:R-:W-:Y:S01]  /*c8e0*/  FMUL R212, R212, UR25 ;  /* 0x00000019d4d47c20 */ /* 0x000fe20008400000 */
[----:B------:R-:W-:Y:S01]  /*c8f0*/  F2FP.SATFINITE.E4M3.F32.PACK_AB_MERGE_C R215, RZ, R215, RZ ;  /* 0x000000d7ffd7723e */ /* 0x000fe200048070ff */
[----:B------:R-:W-:Y:S01]  /*c900*/  @!P5 STG.E.U8 desc[UR22][R24.64+0x11], R217 ;  /* 0x000011d91800d986 */ /* 0x000fe2000c101116 */
[----:B------:R-:W-:-:S03]  /*c910*/  ISETP.LT.OR P5, PT, R34, 0x1a, !P2 ;  /* 0x0000001a2200780c */ /* 0x000fc600057a1670 */
[----:B------:R4:W-:Y:S01]  /*c920*/  @!P4 STG.E.U8 desc[UR22][R26.64+0x10], R33 ;  /* 0x000010211a00c986 */ /* 0x0009e2000c101116 */
[----:B------:R-:W-:-:S03]  /*c930*/  ISETP.LT.OR P4, PT, R34, 0x19, !P2 ;  /* 0x000000192200780c */ /* 0x000fc60005781670 */
[----:B------:R-:W-:Y:S01]  /*c940*/  @!P6 STG.E.U8 desc[UR22][R26.64+0x11], R215 ;  /* 0x000011d71a00e986 */ /* 0x000fe2000c101116 */
[----:B------:R-:W-:Y:S02]  /*c950*/  ISETP.LT.OR P6, PT, R34, 0x19, !P1 ;  /* 0x000000192200780c */ /* 0x000fe40004fc1670 */
[----:B------:R-:W-:Y:S01]  /*c960*/  F2FP.SATFINITE.E4M3.F32.PACK_AB_MERGE_C R213, RZ, R213, RZ ;  /* 0x000000d5ffd5723e */ /* 0x000fe200048070ff */
[----:B------:R-:W-:Y:S01]  /*c970*/  FMUL R211, R211, UR25 ;  /* 0x00000019d3d37c20 */ /* 0x000fe20008400000 */
[----:B0-----:R-:W-:Y:S01]  /*c980*/  F2FP.SATFINITE.E4M3.F32.PACK_AB_MERGE_C R29, RZ, R214, RZ ;  /* 0x000000d6ff1d723e */ /* 0x001fe200048070ff */
[----:B------:R-:W-:Y:S01]  /*c990*/  FMUL R210, R210, UR25 ;  /* 0x00000019d2d27c20 */ /* 0x000fe20008400000 */
[----:B---3--:R-:W-:Y:S01]  /*c9a0*/  F2FP.SATFINITE.E4M3.F32.PACK_AB_MERGE_C R31, RZ, R212, RZ ;  /* 0x000000d4ff1f723e */ /* 0x008fe200048070ff */
[----:B------:R-:W-:Y:S01]  /*c9b0*/  @!P5 STG.E.U8 desc[UR22][R24.64+0x19], R213 ;  /* 0x000019d51800d986 */ /* 0x000fe2000c101116 */
[----:B------:R-:W-:-:S03]  /*c9c0*/  ISETP.LT.OR P5, PT, R34, 0x1a, !P1 ;  /* 0x0000001a2200780c */ /* 0x000fc60004fa1670 */
[----:B------:R0:W-:Y:S01]  /*c9d0*/  @!P4 STG.E.U8 desc[UR22][R24.64+0x18], R29 ;  /* 0x0000181d1800c986 */ /* 0x0001e2000c101116 */
[----:B------:R-:W-:-:S03]  /*c9e0*/  ISETP.LT.OR P4, PT, R34, 0x21, !P2 ;  /* 0x000000212200780c */ /* 0x000fc60005781670 */
[----:B------:R3:W-:Y:S01]  /*c9f0*/  @!P6 STG.E.U8 desc[UR22][R26.64+0x18], R31 ;  /* 0x0000181f1a00e986 */ /* 0x0007e2000c101116 */
[----:B------:R-:W-:Y:S01]  /*ca00*/  ISETP.LT.OR P6, PT, R34, 0x22, !P2 ;  /* 0x000000222200780c */ /* 0x000fe200057c1670 */
[----:B------:R-:W-:Y:S01]  /*ca10*/  FMUL R209, R209, UR25 ;  /* 0x00000019d1d17c20 */ /* 0x000fe20008400000 */
        /* <DEDUP_REMOVED lines=46> */
[C---:B------:R-:W-:Y:S01]  /*cd00*/  ISETP.LT.OR P6, PT, R34.reuse, 0x3a, !P2 ;  /* 0x0000003a2200780c */ /* 0x040fe200057c1670 */
[----:B------:R-:W-:Y:S01]  /*cd10*/  FMUL R197, R197, UR25 ;  /* 0x00000019c5c57c20 */ /* 0x000fe20008400000 */
[----:B------:R-:W-:Y:S01]  /*cd20*/  F2FP.SATFINITE.E4M3.F32.PACK_AB_MERGE_C R199, RZ, R199, RZ ;  /* 0x000000c7ffc7723e */ /* 0x000fe200048070ff */
[----:B------:R-:W2:Y:S01]  /*cd30*/  LDL.LU R226, [R1+0x10] ;  /* 0x0000100001e27983 */ /* 0x000ea20000300800 */
[----:B----4-:R-:W-:Y:S02]  /*cd40*/  F2FP.SATFINITE.E4M3.F32.PACK_AB_MERGE_C R33, RZ, R198, RZ ;  /* 0x000000c6ff21723e */ /* 0x010fe400048070ff */
[----:B------:R-:W-:Y:S01]  /*cd50*/  F2FP.SATFINITE.E4M3.F32.PACK_AB_MERGE_C R197, RZ, R197, RZ ;  /* 0x000000c5ffc5723e */ /* 0x000fe200048070ff */
[----:B------:R-:W-:Y:S01]  /*cd60*/  @!P5 STG.E.U8 desc[UR22][R26.64+0x31], R199 ;  /* 0x000031c71a00d986 */ /* 0x000fe2000c101116 */
[----:B------:R-:W-:-:S03]  /*cd70*/  ISETP.LT.OR P5, PT, R34, 0x3a, !P1 ;  /* 0x0000003a2200780c */ /* 0x000fc60004fa1670 */
[----:B------:R-:W4:Y:S01]  /*cd80*/  LDL.LU R224, [R1+0xc] ;  /* 0x00000c0001e07983 */ /* 0x000f220000300800 */
[----:B------:R-:W-:-:S03]  /*cd90*/  FMUL R195, R195, UR25 ;  /* 0x00000019c3c37c20 */ /* 0x000fc60008400000 */
[----:B------:R1:W-:Y:S01]  /*cda0*/  @!P4 STG.E.U8 desc[UR22][R24.64+0x38], R33 ;  /* 0x000038211800c986 */ /* 0x0003e2000c101116 */
[----:B------:R-:W-:-:S03]  /*cdb0*/  ISETP.LT.OR P4, PT, R34, 0x39, !P1 ;  /* 0x000000392200780c */ /* 0x000fc60004f81670 */
[----:B------:R-:W2:Y:S01]  /*cdc0*/  LDL.LU R225, [R1+0x8] ;  /* 0x0000080001e17983 */ /* 0x000ea20000300800 */
[----:B------:R-:W-:-:S03]  /*cdd0*/  FMUL R196, R196, UR25 ;  /* 0x00000019c4c47c20 */ /* 0x000fc60008400000 */
[----:B------:R-:W-:Y:S01]  /*cde0*/  @!P6 STG.E.U8 desc[UR22][R24.64+0x39], R197 ;  /* 0x000039c51800e986 */ /* 0x000fe2000c101116 */
[----:B------:R-:W-:-:S03]  /*cdf0*/  ISETP.LT.OR P6, PT, R34, 0x41, !P2 ;  /* 0x000000412200780c */ /* 0x000fc600057c1670 */
[----:B------:R-:W4:Y:S01]  /*ce00*/  LDL.LU R222, [R1] ;  /* 0x0000000001de7983 */ /* 0x000f220000300800 */
[----:B------:R-:W-:-:S03]  /*ce10*/  FMUL R194, R194, UR25 ;  /* 0x00000019c2c27c20 */ /* 0x000fc60008400000 */
[----:B------:R-:W4:Y:S04]  /*ce20*/  LDL.LU R223, [R1+0x18] ;  /* 0x0000180001df7983 */ /* 0x000f280000300800 */
[----:B------:R-:W4:Y:S01]  /*ce30*/  LDL.LU R221, [R1+0x4] ;  /* 0x0000040001dd7983 */ /* 0x000f220000300800 */
[----:B------:R-:W-:Y:S01]  /*ce40*/  F2FP.SATFINITE.E4M3.F32.PACK_AB_MERGE_C R195, RZ, R195, RZ ;  /* 0x000000c3ffc3723e */ /* 0x000fe200048070ff */
[----:B------:R-:W-:Y:S01]  /*ce50*/  FMUL R193, R193, UR25 ;  /* 0x00000019c1c17c20 */ /* 0x000fe20008400000 */
[----:B0-----:R-:W-:Y:S01]  /*ce60*/  F2FP.SATFINITE.E4M3.F32.PACK_AB_MERGE_C R29, RZ, R196, RZ ;  /* 0x000000c4ff1d723e */ /* 0x001fe200048070ff */
[----:B------:R-:W-:Y:S01]  /*ce70*/  FMUL R192, R192, UR25 ;  /* 0x00000019c0c07c20 */ /* 0x000fe20008400000 */
[----:B---3--:R-:W-:Y:S01]  /*ce80*/  F2FP.SATFINITE.E4M3.F32.PACK_AB_MERGE_C R31, RZ, R194, RZ ;  /* 0x000000c2ff1f723e */ /* 0x008fe200048070ff */
[----:B------:R-:W-:Y:S01]  /*ce90*/  @!P5 STG.E.U8 desc[UR22][R26.64+0x39], R195 ;  /* 0x000039c31a00d986 */ /* 0x000fe2000c101116 */
[C---:B------:R-:W-:Y:S01]  /*cea0*/  ISETP.LT.OR P5, PT, R34.reuse, 0x42, !P2 ;  /* 0x000000422200780c */ /* 0x040fe200057a1670 */
[----:B------:R-:W-:Y:S01]  /*ceb0*/  FMUL R191, R191, UR25 ;  /* 0x00000019bfbf7c20 */ /* 0x000fe20008400000 */
[----:B------:R-:W-:Y:S01]  /*cec0*/  F2FP.SATFINITE.E4M3.F32.PACK_AB_MERGE_C R193, RZ, R193, RZ ;  /* 0x000000c1ffc1723e */ /* 0x000fe200048070ff */
[----:B------:R0:W-:Y:S01]  /*ced0*/  @!P4 STG.E.U8 desc[UR22][R26.64+0x38], R29 ;  /* 0x0000381d1a00c986 */ /* 0x0001e2000c101116 */
[C---:B------:R-:W-:Y:S01]  /*cee0*/  ISETP.LT.OR P4, PT, R34.reuse, 0x41, !P1 ;  /* 0x000000412200780c */ /* 0x040fe20004f81670 */
[----:B------:R-:W-:Y:S01]  /*cef0*/  FMUL R189, R189, UR25 ;  /* 0x00000019bdbd7c20 */ /* 0x000fe20008400000 */
[----:B-1----:R-:W-:Y:S01]  /*cf00*/  F2FP.SATFINITE.E4M3.F32.PACK_AB_MERGE_C R33, RZ, R192, RZ ;  /* 0x000000c0ff21723e */ /* 0x002fe200048070ff */
[----:B------:R1:W-:Y:S01]  /*cf10*/  @!P6 STG.E.U8 desc[UR22][R24.64+0x40], R31 ;  /* 0x0000401f1800e986 */ /* 0x0003e2000c101116 */
[----:B------:R-:W-:Y:S01]  /*cf20*/  ISETP.LT.OR P6, PT, R34, 0x42, !P1 ;  /* 0x000000422200780c */ /* 0x000fe20004fc1670 */
[----:B------:R-:W-:Y:S01]  /*cf30*/  FMUL R190, R190, UR25 ;  /* 0x00000019bebe7c20 */ /* 0x000fe20008400000 */
[----:B------:R-:W-:Y:S01]  /*cf40*/  F2FP.SATFINITE.E4M3.F32.PACK_AB_MERGE_C R191, RZ, R191, RZ ;  /* 0x000000bfffbf723e */ /* 0x000fe200048070ff */
[----:B------:R-:W-:Y:S01]  /*cf50*/  FMUL R188, R188, UR25 ;  /* 0x00000019bcbc7c20 */ /* 0x000fe20008400000 */
[----:B------:R-:W-:Y:S01]  /*cf60*/  F2FP.SATFINITE.E4M3.F32.PACK_AB_MERGE_C R189, RZ, R189, RZ ;  /* 0x000000bdffbd723e */ /* 0x000fe200048070ff */
[----:B------:R-:W-:Y:S01]  /*cf70*/  @!P5 STG.E.U8 desc[UR22][R24.64+0x41], R193 ;  /* 0x000041c11800d986 */ /* 0x000fe2000c101116 */
[C---:B------:R-:W-:Y:S01]  /*cf80*/  ISETP.LT.OR P5, PT, R34.reuse, 0x4a, !P2 ;  /* 0x0000004a2200780c */ /* 0x040fe200057a1670 */
[----:B------:R-:W-:Y:S01]  /*cf90*/  FMUL R187, R187, UR25 ;  /* 0x00000019bbbb7c20 */ /* 0x000fe20008400000 */
[----:B0-----:R-:W-:Y:S01]  /*cfa0*/  F2FP.SATFINITE.E4M3.F32.PACK_AB_MERGE_C R29, RZ, R190, RZ ;  /* 0x000000beff1d723e */ /* 0x001fe200048070ff */
[----:B------:R0:W-:Y:S01]  /*cfb0*/  @!P4 STG.E.U8 desc[UR22][R26.64+0x40], R33 ;  /* 0x000040211a00c986 */ /* 0x0001e2000c101116 */
[----:B------:R-:W-:Y:S01]  /*cfc0*/  ISETP.LT.OR P4, PT, R34, 0x49, !P2 ;  /* 0x000000492200780c */ /* 0x000fe20005781670 */
[----:B------:R-:W-:Y:S01]  /*cfd0*/  FMUL R186, R186, UR25 ;  /* 0x00000019baba7c20 */ /* 0x000fe20008400000 */
[----:B-1----:R-:W-:Y:S01]  /*cfe0*/  F2FP.SATFINITE.E4M3.F32.PACK_AB_MERGE_C R31, RZ, R188, RZ ;  /* 0x000000bcff1f723e */ /* 0x002fe200048070ff */
[----:B------:R-:W-:Y:S01]  /*cff0*/  @!P6 STG.E.U8 desc[UR22][R26.64+0x41], R191 ;  /* 0x000041bf1a00e986 */ /* 0x000fe2000c101116 */
[----:B------:R-:W-:Y:S01]  /*d000*/  ISETP.LT.OR P6, PT, R34, 0x49, !P1 ;  /* 0x000000492200780c */ /* 0x000fe20004fc1670 */
[----:B------:R-:W-:Y:S01]  /*d010*/  FMUL R185, R185, UR25 ;  /* 0x00000019b9b97c20 */ /* 0x000fe20008400000 */
[----:B------:R-:W-:Y:S01]  /*d020*/  F2FP.SATFINITE.E4M3.F32.PACK_AB_MERGE_C R187, RZ, R187, RZ ;  /* 0x000000bbffbb723e */ /* 0x000fe200048070ff */
[----:B------:R-:W-:Y:S01]  /*d030*/  FMUL R183, R183, UR25 ;  /* 0x00000019b7b77c20 */ /* 0x000fe20008400000 */
[----:B------:R-:W-:Y:S01]  /*d040*/  FMUL R184, R184, UR25 ;  /* 0x00000019b8b87c20 */ /* 0x000fe20008400000 */
[----:B------:R-:W-:Y:S01]  /*d050*/  @!P5 STG.E.U8 desc[UR22][R24.64+0x49], R189 ;  /* 0x000049bd1800d986 */ /* 0x000fe2000c101116 */
[----:B------:R-:W-:Y:S01]  /*d060*/  ISETP.LT.OR P5, PT, R34, 0x4a, !P1 ;  /* 0x0000004a2200780c */ /* 0x000fe20004fa1670 */
[----:B------:R-:W-:Y:S01]  /*d070*/  FMUL R182, R182, UR25 ;  /* 0x00000019b6b67c20 */ /* 0x000fe20008400000 */
[----:B0-----:R-:W-:Y:S01]  /*d080*/  F2FP.SATFINITE.E4M3.F32.PACK_AB_MERGE_C R33, RZ, R186, RZ ;  /* 0x000000baff21723e */ /* 0x001fe200048070ff */
[----:B------:R0:W-:Y:S01]  /*d090*/  @!P4 STG.E.U8 desc[UR22][R24.64+0x48], R29 ;  /* 0x0000481d1800c986 */ /* 0x0001e2000c101116 */
[C---:B------:R-:W-:Y:S01]  /*d0a0*/  ISETP.LT.OR P4, PT, R34.reuse, 0x51, !P2 ;  /* 0x000000512200780c */ /* 0x040fe20005781670 */
[----:B------:R-:W-:Y:S01]  /*d0b0*/  FMUL R181, R181, UR25 ;  /* 0x00000019b5b57c20 */ /* 0x000fe20008400000 */
[----:B------:R-:W-:Y:S01]  /*d0c0*/  F2FP.SATFINITE.E4M3.F32.PACK_AB_MERGE_C R185, RZ, R185, RZ ;  /* 0x000000b9ffb9723e */ /* 0x000fe200048070ff */
        /* <DEDUP_REMOVED lines=19> */
[----:B------:R-:W-:Y:S01]  /*d200*/  F2FP.SATFINITE.E4M3.F32.PACK_AB_MERGE_C R177, RZ, R177, RZ ;  /* 0x000000b1ffb1723e */ /* 0x000fe200048070ff */
        /* <DEDUP_REMOVED lines=13> */
[----:B------:R-:W-:Y:S01]  /*d2e0*/  FMUL R170, R170, UR25 ;  /* 0x00000019aaaa7c20 */ /* 0x000fe20008400000 */
        /* <DEDUP_REMOVED lines=9> */
[C---:B------:R-:W-:Y:S01]  /*d380*/  ISETP.LT.OR P6, PT, R34.reuse, 0x61, !P1 ;  /* 0x000000612200780c */ /* 0x040fe20004fc1670 */
        /* <DEDUP_REMOVED lines=9> */
[----:B------:R-:W-:Y:S01]  /*d420*/  ISETP.LT.OR P4, PT, R34, 0x69, !P2 ;  /* 0x000000692200780c */ /* 0x000fe20005781670 */
        /* <DEDUP_REMOVED lines=98> */
[----:B-----5:R-:W-:Y:S01]  /*da50*/  FMUL R5, R5, UR25 ;  /* 0x0000001905057c20 */ /* 0x020fe20008400000 */
        /* <DEDUP_REMOVED lines=15> */
[----:B------:R-:W-:Y:S01]  /*db50*/  @!P6 STG.E.U8 desc[UR22][R26.64+0x90], R31 ;  /* 0x0000901f1a00e986 */ /* 0x000fe2000c101116 */
[----:B------:R-:W-:-:S05]  /*db60*/  ISETP.LT.OR P6, PT, R34, 0x9a, !P2 ;  /* 0x0000009a2200780c */ /* 0x000fca00057c1670 */
[----:B------:R1:W-:Y:S01]  /*db70*/  @!P5 STG.E.U8 desc[UR22][R26.64+0x91], R23 ;  /* 0x000091171a00d986 */ /* 0x0003e2000c101116 */
[C---:B------:R-:W-:Y:S02]  /*db80*/  ISETP.LT.OR P5, PT, R34.reuse, 0x9a, !P1 ;  /* 0x0000009a2200780c */ /* 0x040fe40004fa1670 */
[----:B0-----:R-:W-:Y:S01]  /*db90*/  F2FP.SATFINITE.E4M3.F32.PACK_AB_MERGE_C R29, RZ, R20, RZ ;  /* 0x00000014ff1d723e */ /* 0x001fe200048070ff */
[----:B------:R-:W-:Y:S01]  /*dba0*/  @!P4 STG.E.U8 desc[UR22][R24.64+0x98], R33 ;  /* 0x000098211800c986 */ /* 0x000fe2000c101116 */
[----:B------:R-:W-:-:S03]  /*dbb0*/  ISETP.LT.OR P4, PT, R34, 0x99, !P1 ;  /* 0x000000992200780c */ /* 0x000fc60004f81670 */
[----:B------:R0:W-:Y:S01]  /*dbc0*/  @!P6 STG.E.U8 desc[UR22][R24.64+0x99], R21 ;  /* 0x000099151800e986 */ /* 0x0001e2000c101116 */
[----:B------:R-:W-:Y:S02]  /*dbd0*/  ISETP.LT.OR P6, PT, R34, 0xa1, !P2 ;  /* 0x000000a12200780c */ /* 0x000fe400057c1670 */
[----:B-1----:R-:W-:-:S03]  /*dbe0*/  F2FP.SATFINITE.E4M3.F32.PACK_AB_MERGE_C R23, RZ, R18, RZ ;  /* 0x00000012ff17723e */ /* 0x002fc600048070ff */
[----:B------:R1:W-:Y:S01]  /*dbf0*/  @!P5 STG.E.U8 desc[UR22][R26.64+0x99], R19 ;  /* 0x000099131a00d986 */ /* 0x0003e2000c101116 */
[----:B------:R-:W-:-:S03]  /*dc00*/  ISETP.LT.OR P5, PT, R34, 0xa2, !P2 ;  /* 0x000000a22200780c */ /* 0x000fc600057a1670 */
[----:B------:R-:W-:Y:S01]  /*dc10*/  @!P4 STG.E.U8 desc[UR22][R26.64+0x98], R29 ;  /* 0x0000981d1a00c986 */ /* 0x000fe2000c101116 */
[C---:B------:R-:W-:Y:S02]  /*dc20*/  ISETP.LT.OR P4, PT, R34.reuse, 0xa1, !P1 ;  /* 0x000000a12200780c */ /* 0x040fe40004f81670 */
[----:B0-----:R-:W-:Y:S01]  /*dc30*/  F2FP.SATFINITE.E4M3.F32.PACK_AB_MERGE_C R21, RZ, R16, RZ ;  /* 0x00000010ff15723e */ /* 0x001fe200048070ff */
[----:B------:R-:W-:Y:S01]  /*dc40*/  @!P6 STG.E.U8 desc[UR22][R24.64+0xa0], R23 ;  /* 0x0000a0171800e986 */ /* 0x000fe2000c101116 */
[----:B------:R-:W-:Y:S02]  /*dc50*/  ISETP.LT.OR P6, PT, R34, 0xa2, !P1 ;  /* 0x000000a22200780c */ /* 0x000fe40004fc1670 */
[----:B-1----:R-:W-:-:S03]  /*dc60*/  F2FP.SATFINITE.E4M3.F32.PACK_AB_MERGE_C R19, RZ, R14, RZ ;  /* 0x0000000eff13723e */ /* 0x002fc600048070ff */
[----:B------:R0:W-:Y:S01]  /*dc70*/  @!P5 STG.E.U8 desc[UR22][R24.64+0xa1], R17 ;  /* 0x0000a1111800d986 */ /* 0x0001e2000c101116 */
[----:B------:R-:W-:-:S03]  /*dc80*/  ISETP.LT.OR P5, PT, R34, 0xaa, !P2 ;  /* 0x000000aa2200780c */ /* 0x000fc600057a1670 */
[----:B------:R-:W-:Y:S01]  /*dc90*/  @!P4 STG.E.U8 desc[UR22][R26.64+0xa0], R21 ;  /* 0x0000a0151a00c986 */ /* 0x000fe2000c101116 */
[----:B------:R-:W-:-:S03]  /*dca0*/  ISETP.LT.OR P4, PT, R34, 0xa9, !P2 ;  /* 0x000000a92200780c */ /* 0x000fc60005781670 */
[----:B------:R1:W-:Y:S01]  /*dcb0*/  @!P6 STG.E.U8 desc[UR22][R26.64+0xa1], R15 ;  /* 0x0000a10f1a00e986 */ /* 0x0003e2000c101116 */
[----:B------:R-:W-:Y:S02]  /*dcc0*/  ISETP.LT.OR P6, PT, R34, 0xa9, !P1 ;  /* 0x000000a92200780c */ /* 0x000fe40004fc1670 */
[----:B0-----:R-:W-:-:S03]  /*dcd0*/  F2FP.SATFINITE.E4M3.F32.PACK_AB_MERGE_C R17, RZ, R12, RZ ;  /* 0x0000000cff11723e */ /* 0x001fc600048070ff */
[----:B------:R0:W-:Y:S01]  /*dce0*/  @!P5 STG.E.U8 desc[UR22][R24.64+0xa9], R13 ;  /* 0x0000a90d1800d986 */ /* 0x0001e2000c101116 */
[----:B------:R-:W-:-:S03]  /*dcf0*/  ISETP.LT.OR P5, PT, R34, 0xaa, !P1 ;  /* 0x000000aa2200780c */ /* 0x000fc60004fa1670 */
[----:B------:R-:W-:Y:S01]  /*dd00*/  @!P4 STG.E.U8 desc[UR22][R24.64+0xa8], R19 ;  /* 0x0000a8131800c986 */ /* 0x000fe2000c101116 */
[C---:B------:R-:W-:Y:S02]  /*dd10*/  ISETP.LT.OR P4, PT, R34.reuse, 0xb1, !P2 ;  /* 0x000000b12200780c */ /* 0x040fe40005781670 */
[----:B-1----:R-:W-:Y:S01]  /*dd20*/  F2FP.SATFINITE.E4M3.F32.PACK_AB_MERGE_C R15, RZ, R10, RZ ;  /* 0x0000000aff0f723e */ /* 0x002fe200048070ff */
[----:B------:R-:W-:Y:S01]  /*dd30*/  @!P6 STG.E.U8 desc[UR22][R26.64+0xa8], R17 ;  /* 0x0000a8111a00e986 */ /* 0x000fe2000c101116 */
[----:B------:R-:W-:Y:S02]  /*dd40*/  ISETP.LT.OR P6, PT, R34, 0xb2, !P2 ;  /* 0x000000b22200780c */ /* 0x000fe400057c1670 */
[----:B0-----:R-:W-:-:S03]  /*dd50*/  F2FP.SATFINITE.E4M3.F32.PACK_AB_MERGE_C R13, RZ, R8, RZ ;  /* 0x00000008ff0d723e */ /* 0x001fc600048070ff */
        /* <DEDUP_REMOVED lines=9> */
[----:B------:R3:W-:Y:S01]  /*ddf0*/  @!P4 STG.E.U8 desc[UR22][R26.64+0xb0], R13 ;  /* 0x0000b00d1a00c986 */ /* 0x0007e2000c101116 */
[C---:B------:R-:W-:Y:S02]  /*de00*/  ISETP.LT.OR P4, PT, R34.reuse, 0xb9, !P1 ;  /* 0x000000b92200780c */ /* 0x040fe40004f81670 */
[----:B-1----:R-:W-:Y:S01]  /*de10*/  F2FP.SATFINITE.E4M3.F32.PACK_AB_MERGE_C R9, RZ, R4, RZ ;  /* 0x00000004ff09723e */ /* 0x002fe200048070ff */
[----:B------:R1:W-:Y:S01]  /*de20*/  @!P6 STG.E.U8 desc[UR22][R24.64+0xb8], R11 ;  /* 0x0000b80b1800e986 */ /* 0x0003e2000c101116 */
[C---:B------:R-:W-:Y:S02]  /*de30*/  ISETP.LT.OR P6, PT, R34.reuse, 0xba, !P1 ;  /* 0x000000ba2200780c */ /* 0x040fe40004fc1670 */
[----:B0-----:R-:W-:Y:S01]  /*de40*/  F2FP.SATFINITE.E4M3.F32.PACK_AB_MERGE_C R7, RZ, R2, RZ ;  /* 0x00000002ff07723e */ /* 0x001fe200048070ff */
[----:B--2---:R-:W-:Y:S02]  /*de50*/  FMUL R2, R225, UR25 ;  /* 0x00000019e1027c20 */ /* 0x004fe40008400000 */
[----:B------:R0:W-:Y:S01]  /*de60*/  @!P5 STG.E.U8 desc[UR22][R24.64+0xb9], R5 ;  /* 0x0000b9051800d986 */ /* 0x0001e2000c101116 */
[----:B------:R-:W-:-:S02]  /*de70*/  ISETP.LT.OR P5, PT, R34, 0xc2, !P2 ;  /* 0x000000c22200780c */ /* 0x000fc400057a1670 */
[----:B---3--:R-:W-:Y:S01]  /*de80*/  F2FP.SATFINITE.E4M3.F32.PACK_AB_MERGE_C R13, RZ, R3, RZ ;  /* 0x00000003ff0d723e */ /* 0x008fe200048070ff */
[----:B----4-:R-:W-:Y:S01]  /*de90*/  FMUL R3, R222, UR25 ;  /* 0x00000019de037c20 */ /* 0x010fe20008400000 */
[----:B------:R2:W-:Y:S01]  /*dea0*/  @!P4 STG.E.U8 desc[UR22][R26.64+0xb8], R9 ;  /* 0x0000b8091a00c986 */ /* 0x0005e2000c101116 */
[----:B-1----:R-:W-:Y:S01]  /*deb0*/  F2FP.SATFINITE.E4M3.F32.PACK_AB_MERGE_C R11, RZ, R0, RZ ;  /* 0x00000000ff0b723e */ /* 0x002fe200048070ff */
[----:B------:R-:W-:Y:S01]  /*dec0*/  FMUL R0, R221, UR25 ;  /* 0x00000019dd007c20 */ /* 0x000fe20008400000 */
[----:B------:R-:W-:Y:S01]  /*ded0*/  ISETP.LT.OR P4, PT, R34, 0xc1, !P2 ;  /* 0x000000c12200780c */ /* 0x000fe20005781670 */
[----:B------:R-:W3:Y:S04]  /*dee0*/  LDL.LU R222, [R1+0x1c] ;  /* 0x00001c0001de7983 */ /* 0x000ee80000300800 */
[----:B------:R-:W4:Y:S01]  /*def0*/  LDL.LU R220, [R1+0x20] ;  /* 0x0000200001dc7983 */ /* 0x000f220000300800 */
[----:B0-----:R-:W-:-:S03]  /*df00*/  F2FP.SATFINITE.E4M3.F32.PACK_AB_MERGE_C R5, RZ, R3, RZ ;  /* 0x00000003ff05723e */ /* 0x001fc600048070ff */
[----:B------:R-:W4:Y:S01]  /*df10*/  LDL.LU R225, [R1+0x24] ;  /* 0x0000240001e17983 */ /* 0x000f220000300800 */
[----:B------:R-:W-:Y:S01]  /*df20*/  FMUL R3, R224, UR25 ;  /* 0x00000019e0037c20 */ /* 0x000fe20008400000 */
[----:B--2---:R-:W-:Y:S01]  /*df30*/  F2FP.SATFINITE.E4M3.F32.PACK_AB_MERGE_C R9, RZ, R0, RZ ;  /* 0x00000000ff09723e */ /* 0x004fe200048070ff */
[----:B------:R-:W-:Y:S01]  /*df40*/  FMUL R0, R226, UR25 ;  /* 0x00000019e2007c20 */ /* 0x000fe20008400000 */
[----:B------:R0:W-:Y:S01]  /*df50*/  @!P6 STG.E.U8 desc[UR22][R26.64+0xb9], R13 ;  /* 0x0000b90d1a00e986 */ /* 0x0001e2000c101116 */
[----:B------:R-:W-:-:S03]  /*df60*/  ISETP.LT.OR P6, PT, R34, 0xc1, !P1 ;  /* 0x000000c12200780c */ /* 0x000fc60004fc1670 */
[----:B------:R-:W2:Y:S04]  /*df70*/  LDL.LU R224, [R1+0x28] ;  /* 0x0000280001e07983 */ /* 0x000ea80000300800 */
[----:B------:R-:W2:Y:S01]  /*df80*/  LDL.LU R226, [R1+0x2c] ;  /* 0x00002c0001e27983 */ /* 0x000ea20000300800 */
[----:B0-----:R-:W-:Y:S01]  /*df90*/  F2FP.SATFINITE.E4M3.F32.PACK_AB_MERGE_C R13, RZ, R2, RZ ;  /* 0x00000002ff0d723e */ /* 0x001fe200048070ff */
[----:B------:R-:W-:Y:S02]  /*dfa0*/  FMUL R2, R227, UR25 ;  /* 0x00000019e3027c20 */ /* 0x000fe40008400000 */
[----:B------:R-:W2:Y:S04]  /*dfb0*/  LDL.LU R227, [R1+0x30] ;  /* 0x0000300001e37983 */ /* 0x000ea80000300800 */
[----:B------:R-:W-:Y:S01]  /*dfc0*/  @!P5 STG.E.U8 desc[UR22][R24.64+0xc1], R11 ;  /* 0x0000c10b1800d986 */ /* 0x000fe2000c101116 */
[----:B------:R-:W-:-:S03]  /*dfd0*/  ISETP.LT.OR P5, PT, R34, 0xc2, !P1 ;  /* 0x000000c22200780c */ /* 0x000fc60004fa1670 */
[----:B------:R0:W-:Y:S01]  /*dfe0*/  @!P4 STG.E.U8 desc[UR22][R24.64+0xc0], R7 ;  /* 0x0000c0071800c986 */ /* 0x0001e2000c101116 */
[----:B------:R-:W-:-:S03]  /*dff0*/  ISETP.LT.OR P4, PT, R34, 0xc9, !P2 ;  /* 0x000000c92200780c */ /* 0x000fc60005781670 */
[----:B------:R1:W-:Y:S01]  /*e000*/  @!P6 STG.E.U8 desc[UR22][R26.64+0xc0], R5 ;  /* 0x0000c0051a00e986 */ /* 0x0003e2000c101116 */
[----:B------:R-:W-:-:S03]  /*e010*/  ISETP.LT.OR P6, PT, R34, 0xca, !P2 ;  /* 0x000000ca2200780c */ /* 0x000fc600057c1670 */
[----:B------:R-:W2:Y:S04]  /*e020*/  LDL.LU R221, [R1+0x34] ;  /* 0x0000340001dd7983 */ /* 0x000ea80000300800 */
[----:B------:R1:W-:Y:S01]  /*e030*/  @!P5 STG.E.U8 desc[UR22][R26.64+0xc1], R9 ;  /* 0x0000c1091a00d986 */ /* 0x0003e2000c101116 */
[----:B0-----:R-:W-:Y:S01]  /*e040*/  F2FP.SATFINITE.E4M3.F32.PACK_AB_MERGE_C R7, RZ, R3, RZ ;  /* 0x00000003ff07723e */ /* 0x001fe200048070ff */
[----:B------:R-:W-:Y:S02]  /*e050*/  FMUL R3, R223, UR25 ;  /* 0x00000019df037c20 */ /* 0x000fe40008400000 */
[----:B------:R-:W-:Y:S01]  /*e060*/  @!P4 STG.E.U8 desc[UR22][R24.64+0xc8], R13 ;  /* 0x0000c80d1800c986 */ /* 0x000fe2000c101116 */
[----:B------:R-:W-:-:S03]  /*e070*/  ISETP.LT.OR P4, PT, R34, 0xc9, !P1 ;  /* 0x000000c92200780c */ /* 0x000fc60004f81670 */
[----:B------:R-:W2:Y:S01]  /*e080*/  LDL.LU R223, [R1+0x38] ;  /* 0x0000380001df7983 */ /* 0x000ea20000300800 */
[----:B-1----:R-:W-:Y:S02]  /*e090*/  F2FP.SATFINITE.E4M3.F32.PACK_AB_MERGE_C R5, RZ, R0, RZ ;  /* 0x00000000ff05723e */ /* 0x002fe400048070ff */
[----:B------:R-:W-:Y:S02]  /*e0a0*/  F2FP.SATFINITE.E4M3.F32.PACK_AB_MERGE_C R11, RZ, R2, RZ ;  /* 0x00000002ff0b723e */ /* 0x000fe400048070ff */
[----:B------:R-:W-:Y:S01]  /*e0b0*/  F2FP.SATFINITE.E4M3.F32.PACK_AB_MERGE_C R9, RZ, R3, RZ ;  /* 0x00000003ff09723e */ /* 0x000fe200048070ff */
[----:B------:R0:W-:Y:S04]  /*e0c0*/  @!P6 STG.E.U8 desc[UR22][R24.64+0xc9], R7 ;  /* 0x0000c9071800e986 */ /* 0x0001e8000c101116 */
[----:B------:R1:W-:Y:S01]  /*e0d0*/  @!P4 STG.E.U8 desc[UR22][R26.64+0xc8], R5 ;  /* 0x0000c8051a00c986 */ /* 0x0003e2000c101116 */
[----:B---3--:R-:W-:-:S03]  /*e0e0*/  FMUL R0, R222, UR25 ;  /* 0x00000019de007c20 */ /* 0x008fc60008400000 */
[----:B------:R-:W3:Y:S01]  /*e0f0*/  LDL.LU R222, [R1+0x3c] ;  /* 0x00003c0001de7983 */ /* 0x000ee20000300800 */
[----:B----4-:R-:W-:Y:S01]  /*e100*/  FMUL R2, R220, UR25 ;  /* 0x00000019dc027c20 */ /* 0x010fe20008400000 */
[----:B0-----:R-:W-:Y:S01]  /*e110*/  F2FP.SATFINITE.E4M3.F32.PACK_AB_MERGE_C R7, RZ, R0, RZ ;  /* 0x00000000ff07723e */ /* 0x001fe200048070ff */
[----:B------:R-:W-:Y:S02]  /*e120*/  FMUL R3, R225, UR25 ;  /* 0x00000019e1037c20 */ /* 0x000fe40008400000 */
[----:B------:R-:W4:Y:S01]  /*e130*/  LDL.LU R225, [R1+0x40] ;  /* 0x0000400001e17983 */ /* 0x000f220000300800 */
[----:B------:R-:W-:Y:S02]  /*e140*/  F2FP.SATFINITE.E4M3.F32.PACK_AB_MERGE_C R13, RZ, R2, RZ ;  /* 0x00000002ff0d723e */ /* 0x000fe400048070ff */
[----:B-1----:R-:W-:Y:S01]  /*e150*/  F2FP.SATFINITE.E4M3.F32.PACK_AB_MERGE_C R5, RZ, R3, RZ ;  /* 0x00000003ff05723e */ /* 0x002fe200048070ff */
[----:B--2---:R-:W-:Y:S02]  /*e160*/  FMUL R0, R224, UR25 ;  /* 0x00000019e0007c20 */ /* 0x004fe40008400000 */
[----:B------:R-:W2:Y:S01]  /*e170*/  LDL.LU R224, [R1+0x44] ;  /* 0x0000440001e07983 */ /* 0x000ea20000300800 */
[----:B------:R-:W-:-:S03]  /*e180*/  FMUL R2, R226, UR25 ;  /* 0x00000019e2027c20 */ /* 0x000fc60008400000 */
[----:B------:R-:W2:Y:S01]  /*e190*/  LDL.LU R226, [R1+0x48] ;  /* 0x0000480001e27983 */ /* 0x000ea20000300800 */
[----:B------:R-:W-:-:S03]  /*e1a0*/  FMUL R3, R227, UR25 ;  /* 0x00000019e3037c20 */ /* 0x000fc60008400000 */
[----:B------:R-:W2:Y:S01]  /*e1b0*/  LDL.LU R227, [R1+0x4c] ;  /* 0x00004c0001e37983 */ /* 0x000ea20000300800 */
[C---:B------:R-:W-:Y:S02]  /*e1c0*/  ISETP.LT.OR P5, PT, R34.reuse, 0xca, !P1 ;  /* 0x000000ca2200780c */ /* 0x040fe40004fa1670 */
[C---:B------:R-:W-:Y:S01]  /*e1d0*/  ISETP.LT.OR P6, PT, R34.reuse, 0xd1, !P2 ;  /* 0x000000d12200780c */ /* 0x040fe200057c1670 */
[----:B------:R-:W2:Y:S01]  /*e1e0*/  LDL.LU R219, [R1+0x50] ;  /* 0x0000500001db7983 */ /* 0x000ea20000300800 */
[----:B------:R-:W-:-:S03]  /*e1f0*/  ISETP.LT.OR P4, PT, R34, 0xd1, !P1 ;  /* 0x000000d12200780c */ /* 0x000fc60004f81670 */
[----:B------:R-:W2:Y:S04]  /*e200*/  LDL.LU R218, [R1+0x54] ;  /* 0x0000540001da7983 */ /* 0x000ea80000300800 */
[----:B------:R-:W2:Y:S04]  /*e210*/  LDL.LU R220, [R1+0x58] ;  /* 0x0000580001dc7983 */ /* 0x000ea80000300800 */
[----:B------:R0:W-:Y:S01]  /*e220*/  @!P5 STG.E.U8 desc[UR22][R26.64+0xc9], R11 ;  /* 0x0000c90b1a00d986 */ /* 0x0001e2000c101116 */
[----:B------:R-:W-:-:S03]  /*e230*/  ISETP.LT.OR P5, PT, R34, 0xd2, !P2 ;  /* 0x000000d22200780c */ /* 0x000fc600057a1670 */
[----:B------:R1:W-:Y:S01]  /*e240*/  @!P6 STG.E.U8 desc[UR22][R24.64+0xd0], R9 ;  /* 0x0000d0091800e986 */ /* 0x0003e2000c101116 */
[----:B------:R-:W-:Y:S02]  /*e250*/  ISETP.LT.OR P6, PT, R34, 0xd2, !P1 ;  /* 0x000000d22200780c */ /* 0x000fe40004fc1670 */
[----:B0-----:R-:W-:-:S07]  /*e260*/  F2FP.SATFINITE.E4M3.F32.PACK_AB_MERGE_C R11, RZ, R2, RZ ;  /* 0x00000002ff0b723e */ /* 0x001fce00048070ff */
[----:B------:R0:W-:Y:S01]  /*e270*/  @!P5 STG.E.U8 desc[UR22][R24.64+0xd1], R7 ;  /* 0x0000d1071800d986 */ /* 0x0001e2000c101116 */
[C---:B------:R-:W-:Y:S02]  /*e280*/  ISETP.LT.OR P5, PT, R34.reuse, 0xda, !P2 ;  /* 0x000000da2200780c */ /* 0x040fe400057a1670 */
[----:B-1----:R-:W-:Y:S01]  /*e290*/  F2FP.SATFINITE.E4M3.F32.PACK_AB_MERGE_C R9, RZ, R0, RZ ;  /* 0x00000000ff09723e */ /* 0x002fe200048070ff */
[----:B------:R-:W-:Y:S01]  /*e2a0*/  @!P4 STG.E.U8 desc[UR22][R26.64+0xd0], R13 ;  /* 0x0000d00d1a00c986 */ /* 0x000fe2000c101116 */
[C---:B------:R-:W-:Y:S01]  /*e2b0*/  ISETP.LT.OR P4, PT, R34.reuse, 0xd9, !P2 ;  /* 0x000000d92200780c */ /* 0x040fe20005781670 */
[----:B------:R-:W-:Y:S01]  /*e2c0*/  FMUL R0, R221, UR25 ;  /* 0x00000019dd007c20 */ /* 0x000fe20008400000 */
[----:B------:R-:W-:Y:S01]  /*e2d0*/  FMUL R2, R223, UR25 ;  /* 0x00000019df027c20 */ /* 0x000fe20008400000 */
[----:B------:R1:W-:Y:S01]  /*e2e0*/  @!P6 STG.E.U8 desc[UR22][R26.64+0xd1], R5 ;  /* 0x0000d1051a00e986 */ /* 0x0003e2000c101116 */
[----:B------:R-:W-:-:S03]  /*e2f0*/  ISETP.LT.OR P6, PT, R34, 0xd9, !P1 ;  /* 0x000000d92200780c */ /* 0x000fc60004fc1670 */
[----:B------:R-:W2:Y:S04]  /*e300*/  LDL.LU R221, [R1+0x5c] ;  /* 0x00005c0001dd7983 */ /* 0x000ea80000300800 */
[----:B------:R-:W2:Y:S01]  /*e310*/  LDL.LU R223, [R1+0x60] ;  /* 0x0000600001df7983 */ /* 0x000ea20000300800 */
[----:B0-----:R-:W-:Y:S02]  /*e320*/  F2FP.SATFINITE.E4M3.F32.PACK_AB_MERGE_C R7, RZ, R3, RZ ;  /* 0x00000003ff07723e */ /* 0x001fe400048070ff */
[----:B-1----:R-:W-:Y:S01]  /*e330*/  F2FP.SATFINITE.E4M3.F32.PACK_AB_MERGE_C R5, RZ, R0, RZ ;  /* 0x00000000ff05723e */ /* 0x002fe200048070ff */
[----:B------:R0:W-:Y:S01]  /*e340*/  @!P4 STG.E.U8 desc[UR22][R24.64+0xd8], R9 ;  /* 0x0000d8091800c986 */ /* 0x0001e2000c101116 */
[----:B------:R-:W-:-:S03]  /*e350*/  F2FP.SATFINITE.E4M3.F32.PACK_AB_MERGE_C R13, RZ, R2, RZ ;  /* 0x00000002ff0d723e */ /* 0x000fc600048070ff */
[----:B------:R-:W-:Y:S04]  /*e360*/  @!P5 STG.E.U8 desc[UR22][R24.64+0xd9], R11 ;  /* 0x0000d90b1800d986 */ /* 0x000fe8000c101116 */
[----:B------:R1:W-:Y:S01]  /*e370*/  @!P6 STG.E.U8 desc[UR22][R26.64+0xd8], R7 ;  /* 0x0000d8071a00e986 */ /* 0x0003e2000c101116 */
[----:B---3--:R-:W-:-:S03]  /*e380*/  FMUL R3, R222, UR25 ;  /* 0x00000019de037c20 */ /* 0x008fc60008400000 */
[----:B------:R-:W3:Y:S01]  /*e390*/  LDL.LU R222, [R1+0x64] ;  /* 0x0000640001de7983 */ /* 0x000ee20000300800 */
[----:B----4-:R-:W-:Y:S01]  /*e3a0*/  FMUL R0, R225, UR25 ;  /* 0x00000019e1007c20 */ /* 0x010fe20008400000 */
[----:B0-----:R-:W-:Y:S02]  /*e3b0*/  F2FP.SATFINITE.E4M3.F32.PACK_AB_MERGE_C R9, RZ, R3, RZ ;  /* 0x00000003ff09723e */ /* 0x001fe400048070ff */
[----:B------:R-:W4:Y:S02]  /*e3c0*/  LDL.LU R225, [R1+0x68] ;  /* 0x0000680001e17983 */ /* 0x000f240000300800 */
        /* <DEDUP_REMOVED lines=8> */
[C---:B------:R-:W-:Y:S02]  /*e450*/  ISETP.LT.OR P4, PT, R34.reuse, 0xe1, !P2 ;  /* 0x000000e12200780c */ /* 0x040fe40005781670 */
[----:B------:R-:W-:-:S09]  /*e460*/  ISETP.LT.OR P6, PT, R34, 0xe2, !P2 ;  /* 0x000000e22200780c */ /* 0x000fd200057c1670 */
[----:B------:R0:W-:Y:S01]  /*e470*/  @!P5 STG.E.U8 desc[UR22][R26.64+0xd9], R5 ;  /* 0x0000d9051a00d986 */ /* 0x0001e2000c101116 */
[----:B------:R-:W-:-:S03]  /*e480*/  ISETP.LT.OR P5, PT, R34, 0xe2, !P1 ;  /* 0x000000e22200780c */ /* 0x000fc60004fa1670 */
[----:B------:R-:W-:Y:S01]  /*e490*/  @!P4 STG.E.U8 desc[UR22][R24.64+0xe0], R13 ;  /* 0x0000e00d1800c986 */ /* 0x000fe2000c101116 */
[----:B------:R-:W-:-:S03]  /*e4a0*/  ISETP.LT.OR P4, PT, R34, 0xe1, !P1 ;  /* 0x000000e12200780c */ /* 0x000fc60004f81670 */
[----:B------:R1:W-:Y:S01]  /*e4b0*/  @!P6 STG.E.U8 desc[UR22][R24.64+0xe1], R9 ;  /* 0x0000e1091800e986 */ /* 0x0003e2000c101116 */
[----:B------:R-:W-:Y:S02]  /*e4c0*/  ISETP.LT.OR P6, PT, R34, 0xe9, !P2 ;  /* 0x000000e92200780c */ /* 0x000fe400057c1670 */
[----:B------:R-:W-:Y:S02]  /*e4d0*/  F2FP.SATFINITE.E4M3.F32.PACK_AB_MERGE_C R11, RZ, R2, RZ ;  /* 0x00000002ff0b723e */ /* 0x000fe400048070ff */
[----:B0-----:R-:W-:-:S03]  /*e4e0*/  F2FP.SATFINITE.E4M3.F32.PACK_AB_MERGE_C R5, RZ, R3, RZ ;  /* 0x00000003ff05723e */ /* 0x001fc600048070ff */
[----:B------:R-:W-:Y:S01]  /*e4f0*/  @!P5 STG.E.U8 desc[UR22][R26.64+0xe1], R11 ;  /* 0x0000e10b1a00d986 */ /* 0x000fe2000c101116 */
[----:B------:R-:W-:-:S03]  /*e500*/  ISETP.LT.OR P5, PT, R34, 0xea, !P2 ;  /* 0x000000ea2200780c */ /* 0x000fc600057a1670 */
[----:B------:R0:W-:Y:S01]  /*e510*/  @!P4 STG.E.U8 desc[UR22][R26.64+0xe0], R7 ;  /* 0x0000e0071a00c986 */ /* 0x0001e2000c101116 */
[----:B------:R-:W-:-:S03]  /*e520*/  ISETP.LT.OR P4, PT, R34, 0xe9, !P1 ;  /* 0x000000e92200780c */ /* 0x000fc60004f81670 */
[----:B------:R0:W-:Y:S01]  /*e530*/  @!P6 STG.E.U8 desc[UR22][R24.64+0xe8], R5 ;  /* 0x0000e8051800e986 */ /* 0x0001e2000c101116 */
[----:B------:R-:W-:Y:S01]  /*e540*/  ISETP.LT.OR P6, PT, R34, 0xea, !P1 ;  /* 0x000000ea2200780c */ /* 0x000fe20004fc1670 */
[----:B------:R-:W-:Y:S01]  /*e550*/  FMUL R2, R219, UR25 ;  /* 0x00000019db027c20 */ /* 0x000fe20008400000 */
[----:B------:R-:W-:Y:S01]  /*e560*/  FMUL R3, R218, UR25 ;  /* 0x00000019da037c20 */ /* 0x000fe20008400000 */
[----:B-1----:R-:W-:-:S03]  /*e570*/  F2FP.SATFINITE.E4M3.F32.PACK_AB_MERGE_C R9, RZ, R0, RZ ;  /* 0x00000000ff09723e */ /* 0x002fc600048070ff */
[----:B------:R-:W-:Y:S02]  /*e580*/  F2FP.SATFINITE.E4M3.F32.PACK_AB_MERGE_C R13, RZ, R2, RZ ;  /* 0x00000002ff0d723e */ /* 0x000fe400048070ff */
[----:B0-----:R-:W-:Y:S01]  /*e590*/  F2FP.SATFINITE.E4M3.F32.PACK_AB_MERGE_C R7, RZ, R3, RZ ;  /* 0x00000003ff07723e */ /* 0x001fe200048070ff */
[----:B------:R0:W-:Y:S01]  /*e5a0*/  @!P5 STG.E.U8 desc[UR22][R24.64+0xe9], R9 ;  /* 0x0000e9091800d986 */ /* 0x0001e2000c101116 */
[----:B------:R-:W-:-:S03]  /*e5b0*/  ISETP.LT.OR P5, PT, R34, 0xf2, !P2 ;  /* 0x000000f22200780c */ /* 0x000fc600057a1670 */
[----:B------:R-:W-:Y:S01]  /*e5c0*/  @!P4 STG.E.U8 desc[UR22][R26.64+0xe8], R13 ;  /* 0x0000e80d1a00c986 */ /* 0x000fe2000c101116 */
[----:B------:R-:W-:-:S03]  /*e5d0*/  ISETP.LT.OR P4, PT, R34, 0xf1, !P2 ;  /* 0x000000f12200780c */ /* 0x000fc60005781670 */
[----:B------:R1:W-:Y:S01]  /*e5e0*/  @!P6 STG.E.U8 desc[UR22][R26.64+0xe9], R7 ;  /* 0x0000e9071a00e986 */ /* 0x0003e2000c101116 */
[----:B------:R-:W-:Y:S01]  /*e5f0*/  ISETP.LT.OR P6, PT, R34, 0xf1, !P1 ;  /* 0x000000f12200780c */ /* 0x000fe20004fc1670 */
[----:B------:R-:W-:Y:S01]  /*e600*/  FMUL R0, R220, UR25 ;  /* 0x00000019dc007c20 */ /* 0x000fe20008400000 */
[----:B------:R-:W-:Y:S01]  /*e610*/  FMUL R2, R221, UR25 ;  /* 0x00000019dd027c20 */ /* 0x000fe20008400000 */
[----:B------:R-:W-:-:S03]  /*e620*/  FMUL R3, R223, UR25 ;  /* 0x00000019df037c20 */ /* 0x000fc60008400000 */
[----:B------:R-:W-:Y:S02]  /*e630*/  F2FP.SATFINITE.E4M3.F32.PACK_AB_MERGE_C R5, RZ, R0, RZ ;  /* 0x00000000ff05723e */ /* 0x000fe400048070ff */
[----:B------:R-:W-:Y:S02]  /*e640*/  F2FP.SATFINITE.E4M3.F32.PACK_AB_MERGE_C R11, RZ, R2, RZ ;  /* 0x00000002ff0b723e */ /* 0x000fe400048070ff */
[----:B0-----:R-:W-:Y:S01]  /*e650*/  F2FP.SATFINITE.E4M3.F32.PACK_AB_MERGE_C R9, RZ, R3, RZ ;  /* 0x00000003ff09723e */ /* 0x001fe200048070ff */
[----:B------:R-:W-:Y:S01]  /*e660*/  @!P4 STG.E.U8 desc[UR22][R24.64+0xf0], R5 ;  /* 0x0000f0051800c986 */ /* 0x000fe2000c101116 */
[----:B------:R-:W-:-:S03]  /*e670*/  ISETP.LT.OR P4, PT, R34, 0xf2, !P1 ;  /* 0x000000f22200780c */ /* 0x000fc60004f81670 */
[----:B------:R0:W-:Y:S01]  /*e680*/  @!P5 STG.E.U8 desc[UR22][R24.64+0xf1], R11 ;  /* 0x0000f10b1800d986 */ /* 0x0001e2000c101116 */
[C---:B------:R-:W-:Y:S02]  /*e690*/  ISETP.LT.OR P5, PT, R34.reuse, 0xf9, !P2 ;  /* 0x000000f92200780c */ /* 0x040fe400057a1670 */
[C---:B------:R-:W-:Y:S01]  /*e6a0*/  ISETP.LT.OR P2, PT, R34.reuse, 0xfa, !P2 ;  /* 0x000000fa2200780c */ /* 0x040fe20005741670 */
[----:B------:R0:W-:Y:S01]  /*e6b0*/  @!P6 STG.E.U8 desc[UR22][R26.64+0xf0], R9 ;  /* 0x0000f0091a00e986 */ /* 0x0001e2000c101116 */
[C---:B------:R-:W-:Y:S02]  /*e6c0*/  ISETP.LT.OR P6, PT, R34.reuse, 0xf9, !P1 ;  /* 0x000000f92200780c */ /* 0x040fe40004fc1670 */
[----:B------:R-:W-:Y:S01]  /*e6d0*/  ISETP.LT.OR P1, PT, R34, 0xfa, !P1 ;  /* 0x000000fa2200780c */ /* 0x000fe20004f21670 */
[----:B---3--:R-:W-:Y:S01]  /*e6e0*/  FMUL R0, R222, UR25 ;  /* 0x00000019de007c20 */ /* 0x008fe20008400000 */
[----:B----4-:R-:W-:-:S04]  /*e6f0*/  FMUL R2, R225, UR25 ;  /* 0x00000019e1027c20 */ /* 0x010fc80008400000 */
[----:B-1----:R-:W-:Y:S01]  /*e700*/  F2FP.SATFINITE.E4M3.F32.PACK_AB_MERGE_C R7, RZ, R0, RZ ;  /* 0x00000000ff07723e */ /* 0x002fe200048070ff */
[----:B--2---:R-:W-:Y:S01]  /*e710*/  FMUL R3, R224, UR25 ;  /* 0x00000019e0037c20 */ /* 0x004fe20008400000 */
[----:B------:R-:W-:Y:S01]  /*e720*/  FMUL R4, R226, UR25 ;  /* 0x00000019e2047c20 */ /* 0x000fe20008400000 */
[----:B0-----:R-:W-:-:S03]  /*e730*/  F2FP.SATFINITE.E4M3.F32.PACK_AB_MERGE_C R11, RZ, R2, RZ ;  /* 0x00000002ff0b723e */ /* 0x001fc600048070ff */
[----:B------:R-:W-:Y:S01]  /*e740*/  F2FP.SATFINITE.E4M3.F32.PACK_AB_MERGE_C R3, RZ, R3, RZ ;  /* 0x00000003ff03723e */ /* 0x000fe200048070ff */
[----:B------:R-:W-:Y:S01]  /*e750*/  FMUL R5, R227, UR25 ;  /* 0x00000019e3057c20 */ /* 0x000fe20008400000 */
[----:B------:R-:W-:Y:S01]  /*e760*/  F2FP.SATFINITE.E4M3.F32.PACK_AB_MERGE_C R9, RZ, R4, RZ ;  /* 0x00000004ff09723e */ /* 0x000fe200048070ff */
[----:B------:R0:W-:Y:S03]  /*e770*/  @!P4 STG.E.U8 desc[UR22][R26.64+0xf1], R7 ;  /* 0x0000f1071a00c986 */ /* 0x0001e6000c101116 */
[----:B------:R-:W-:Y:S01]  /*e780*/  F2FP.SATFINITE.E4M3.F32.PACK_AB_MERGE_C R5, RZ, R5, RZ ;  /* 0x00000005ff05723e */ /* 0x000fe200048070ff */
[----:B------:R0:W-:Y:S04]  /*e790*/  @!P5 STG.E.U8 desc[UR22][R24.64+0xf8], R11 ;  /* 0x0000f80b1800d986 */ /* 0x0001e8000c101116 */
[----:B------:R0:W-:Y:S04]  /*e7a0*/  @!P2 STG.E.U8 desc[UR22][R24.64+0xf9], R3 ;  /* 0x0000f9031800a986 */ /* 0x0001e8000c101116 */
[----:B------:R0:W-:Y:S04]  /*e7b0*/  @!P6 STG.E.U8 desc[UR22][R26.64+0xf8], R9 ;  /* 0x0000f8091a00e986 */ /* 0x0001e8000c101116 */
[----:B------:R0:W-:Y:S02]  /*e7c0*/  @!P1 STG.E.U8 desc[UR22][R26.64+0xf9], R5 ;  /* 0x0000f9051a009986 */ /* 0x0001e4000c101116 */
.L_x_297:
[----:B------:R-:W-:Y:S05]  /*e7d0*/  BSYNC B0 ;  /* 0x0000000000007941 */ /* 0x000fea0003800000 */
.L_x_39:
[----:B------:R-:W2:Y:S01]  /*e7e0*/  LDL.LU R22, [R1+0x80] ;  /* 0x0000800001167983 */ /* 0x000ea20000300800 */
[----:B0-----:R-:W-:Y:S01]  /*e7f0*/  IMAD.U32 R3, RZ, RZ, UR18 ;  /* 0x00000012ff037e24 */ /* 0x001fe2000f8e00ff */
[----:B------:R-:W-:Y:S02]  /*e800*/  ULDC.64 UR6, c[0x0][0x650] ;  /* 0x0001940000067ab9 */ /* 0x000fe40000000a00 */
[----:B------:R-:W3:Y:S01]  /*e810*/  LDL.LU R19, [R1+0x84] ;  /* 0x0000840001137983 */ /* 0x000ee20000300800 */
[----:B-----5:R-:W-:Y:S01]  /*e820*/  IMAD.U32 R0, RZ, RZ, UR20 ;  /* 0x00000014ff007e24 */ /* 0x020fe2000f8e00ff */
[----:B------:R0:W-:Y:S01]  /*e830*/  SYNCS.ARRIVE.TRANS64.A1T0 RZ, [R3+UR29], RZ ;  /* 0x000000ff03ff79a7 */ /* 0x0001e2000810001d */
[----:B------:R-:W-:Y:S02]  /*e840*/  IMAD.U32 R2, RZ, RZ, UR20 ;  /* 0x00000014ff027e24 */ /* 0x000fe4000f8e00ff */
[----:B------:R-:W-:Y:S02]  /*e850*/  IMAD.MOV.U32 R4, RZ, RZ, -0x1 ;  /* 0xffffffffff047424 */ /* 0x000fe400078e00ff */
[----:B0-----:R-:W-:Y:S01]  /*e860*/  IMAD.U32 R3, RZ, RZ, UR15 ;  /* 0x0000000fff037e24 */ /* 0x001fe2000f8e00ff */
[----:B---3--:R-:W-:-:S02]  /*e870*/  LEA R19, P1, R0, R19, 0x1 ;  /* 0x0000001300137211 */ /* 0x008fc400078208ff */
[----:B------:R-:W-:Y:S02]  /*e880*/  PRMT R0, RZ, 0x7610, R0 ;  /* 0x00007610ff007816 */ /* 0x000fe40000000000 */
[----:B--2---:R-:W-:Y:S01]  /*e890*/  LEA.HI.X R22, R2, R22, R3, 0x1, P1 ;  /* 0x0000001602167211 */ /* 0x004fe200008f0c03 */
[----:B------:R-:W-:Y:S01]  /*e8a0*/  IMAD.MOV.U32 R2, RZ, RZ, -0x1 ;  /* 0xffffffffff027424 */ /* 0x000fe200078e00ff */
[----:B------:R0:W-:Y:S01]  /*e8b0*/  STL [R1+0x84], R19 ;  /* 0x0000841301007387 */ /* 0x0001e20000100800 */
[----:B------:R-:W-:Y:S01]  /*e8c0*/  IMAD.MOV.U32 R3, RZ, RZ, -0x1 ;  /* 0xffffffffff037424 */ /* 0x000fe200078e00ff */
[----:B------:R-:W-:Y:S02]  /*e8d0*/  ISETP.GE.U32.AND P1, PT, R19, UR6, PT ;  /* 0x0000000613007c0c */ /* 0x000fe4000bf26070 */
[----:B------:R0:W-:Y:S02]  /*e8e0*/  STL [R1+0x80], R22 ;  /* 0x0000801601007387 */ /* 0x0001e40000100800 */
[----:B------:R-:W-:-:S02]  /*e8f0*/  ISETP.GE.U32.AND.EX P1, PT, R22, UR7, PT, P1 ;  /* 0x0000000716007c0c */ /* 0x000fc4000bf26110 */
[----:B------:R0:W-:Y:S04]  /*e900*/  STL [R1+0x88], R4 ;  /* 0x0000880401007387 */ /* 0x0001e80000100800 */
[----:B------:R0:W-:Y:S04]  /*e910*/  STL [R1+0x78], R2 ;  /* 0x0000780201007387 */ /* 0x0001e80000100800 */
[----:B------:R0:W-:Y:S03]  /*e920*/  STL [R1+0x8c], R3 ;  /* 0x00008c0301007387 */ /* 0x0001e60000100800 */
[----:B------:R-:W-:Y:S05]  /*e930*/  @P1 BRA `(.L_x_298) ;  /* 0x0000000400741947 */ /* 0x000fea0003800000 */
[----:B------:R-:W2:Y:S01]  /*e940*/  S2R R14, SR_CTAID.X ;  /* 0x00000000000e7919 */ /* 0x000ea20000002500 */
[----:B------:R-:W3:Y:S01]  /*e950*/  LDC.64 R8, c[0x0][0x628] ;  /* 0x00018a00ff087b82 */ /* 0x000ee20000000a00 */
[----:B------:R-:W-:Y:S01]  /*e960*/  ULDC UR6, c[0x0][0x150] ;  /* 0x0000540000067ab9 */ /* 0x000fe20000000800 */
[----:B------:R-:W-:Y:S01]  /*e970*/  IMAD.MOV.U32 R6, RZ, RZ, R19 ;  /* 0x000000ffff067224 */ /* 0x000fe200078e0013 */
[----:B------:R-:W0:Y:S01]  /*e980*/  S2R R16, SR_CTAID.Y ;  /* 0x0000000000107919 */ /* 0x000e220000002600 */
[----:B------:R-:W-:-:S04]  /*e990*/  IMAD.MOV.U32 R7, RZ, RZ, R22 ;  /* 0x000000ffff077224 */ /* 0x000fc800078e0016 */
[----:B------:R-:W0:Y:S08]  /*e9a0*/  LDC R17, c[0x0][0x144] ;  /* 0x00005100ff117b82 */ /* 0x000e300000000800 */
[----:B------:R-:W0:Y:S08]  /*e9b0*/  LDC R10, c[0x0][0x630] ;  /* 0x00018c00ff0a7b82 */ /* 0x000e300000000800 */
[----:B------:R-:W0:Y:S01]  /*e9c0*/  LDC.64 R12, c[0x0][0x620] ;  /* 0x00018800ff0c7b82 */ /* 0x000e220000000a00 */
[----:B---3--:R-:W-:-:S04]  /*e9d0*/  ISETP.NE.U32.AND P1, PT, R8, RZ, PT ;  /* 0x000000ff0800720c */ /* 0x008fc80003f25070 */
[----:B------:R-:W-:Y:S02]  /*e9e0*/  ISETP.NE.AND.EX P1, PT, R9, RZ, PT, P1 ;  /* 0x000000ff0900720c */ /* 0x000fe40003f25310 */
[----:B--2---:R-:W-:-:S05]  /*e9f0*/  I2FP.F32.U32 R0, R14 ;  /* 0x0000000e00007245 */ /* 0x004fca0000201000 */
[----:B------:R-:W-:-:S04]  /*ea00*/  FMUL R0, R0, UR6 ;  /* 0x0000000600007c20 */ /* 0x000fc80008400000 */
[----:B------:R2:W3:Y:S02]  /*ea10*/  F2I.U32.TRUNC.NTZ R15, R0 ;  /* 0x00000000000f7305 */ /* 0x0004e4000020f000 */
[----:B------:R-:W-:Y:S05]  /*ea20*/  @!P1 BRA `(.L_x_299) ;  /* 0x0000000000289947 */ /* 0x000fea0003800000 */
[----:B--2---:R-:W2:Y:S02]  /*ea30*/  LDC R0, c[0x0][0x634] ;  /* 0x00018d00ff007b82 */ /* 0x004ea40000000800 */
[----:B--2---:R-:W-:-:S05]  /*ea40*/  IADD3 R7, P1, R19, R0, RZ ;  /* 0x0000000013077210 */ /* 0x004fca0007f3e0ff */
[----:B------:R-:W-:-:S04]  /*ea50*/  IMAD.X R11, RZ, RZ, R22, P1 ;  /* 0x000000ffff0b7224 */ /* 0x000fc800008e0616 */
[----:B0-----:R-:W-:-:S04]  /*ea60*/  IMAD.WIDE.U32 R2, R11, R8, RZ ;  /* 0x000000080b027225 */ /* 0x001fc800078e00ff */
[----:B------:R-:W-:-:S04]  /*ea70*/  IMAD.WIDE.U32 R4, P1, R7, R9, R2 ;  /* 0x0000000907047225 */ /* 0x000fc80007820002 */
[----:B------:R-:W-:-:S04]  /*ea80*/  IMAD.WIDE.U32 R2, R7, R8, RZ ;  /* 0x0000000807027225 */ /* 0x000fc800078e00ff */
[----:B------:R-:W-:Y:S01]  /*ea90*/  IMAD.X R7, RZ, RZ, RZ, P1 ;  /* 0x000000ffff077224 */ /* 0x000fe200008e06ff */
[----:B------:R-:W-:Y:S01]  /*eaa0*/  IADD3 RZ, P1, R3, R4, RZ ;  /* 0x0000000403ff7210 */ /* 0x000fe20007f3e0ff */
[----:B------:R-:W-:-:S04]  /*eab0*/  IMAD.MOV.U32 R6, RZ, RZ, R5 ;  /* 0x000000ffff067224 */ /* 0x000fc800078e0005 */
[----:B------:R-:W-:-:S08]  /*eac0*/  IMAD.WIDE.U32.X R6, R11, R9, R6, P1 ;  /* 0x000000090b067225 */ /* 0x000fd000008e0406 */
.L_x_299:
[-CC-:B0-----:R-:W-:Y:S01]  /*ead0*/  SHF.R.U64 R11, R6, R10.reuse, R7.reuse ;  /* 0x0000000a060b7219 */ /* 0x181fe20000001207 */
[----:B------:R-:W0:Y:S01]  /*eae0*/  LDC.64 R20, c[0x0][0x640] ;  /* 0x00019000ff147b82 */ /* 0x000e220000000a00 */
[----:B--2---:R-:W-:Y:S01]  /*eaf0*/  SHF.R.U32.HI R0, RZ, R10, R7 ;  /* 0x0000000aff007219 */ /* 0x004fe20000011607 */
[----:B------:R-:W-:Y:S01]  /*eb00*/  IMAD.MOV.U32 R2, RZ, RZ, R19 ;  /* 0x000000ffff027224 */ /* 0x000fe200078e0013 */
[----:B------:R-:W-:Y:S01]  /*eb10*/  IADD3 R5, P1, RZ, -R11, RZ ;  /* 0x8000000bff057210 */ /* 0x000fe20007f3e0ff */
[----:B---3--:R-:W-:Y:S01]  /*eb20*/  IMAD.MOV R15, RZ, RZ, -R15 ;  /* 0x000000ffff0f7224 */ /* 0x008fe200078e0a0f */
[----:B------:R-:W-:Y:S01]  /*eb30*/  ULDC UR6, c[0x0][0x154] ;  /* 0x0000550000067ab9 */ /* 0x000fe20000000800 */
[----:B------:R-:W-:Y:S02]  /*eb40*/  IMAD.MOV.U32 R7, RZ, RZ, 0x1 ;  /* 0x00000001ff077424 */ /* 0x000fe400078e00ff */
[----:B------:R-:W2:Y:S01]  /*eb50*/  LDC R4, c[0x0][0x618] ;  /* 0x00018600ff047b82 */ /* 0x000ea20000000800 */
[----:B------:R-:W-:-:S02]  /*eb60*/  IMAD.X R3, RZ, RZ, ~R0, P1 ;  /* 0x000000ffff037224 */ /* 0x000fc400008e0e00 */
[----:B------:R-:W-:Y:S02]  /*eb70*/  IMAD R17, R17, R15, R14 ;  /* 0x0000000f11117224 */ /* 0x000fe400078e020e */
[-C--:B------:R-:W-:Y:S02]  /*eb80*/  IMAD R0, R3, R12.reuse, RZ ;  /* 0x0000000c03007224 */ /* 0x080fe400078e02ff */
[----:B------:R-:W-:Y:S01]  /*eb90*/  IMAD.MOV.U32 R3, RZ, RZ, R22 ;  /* 0x000000ffff037224 */ /* 0x000fe200078e0016 */
[----:B------:R-:W3:Y:S01]  /*eba0*/  LDC R6, c[0x0][0x608] ;  /* 0x00018200ff067b82 */ /* 0x000ee20000000800 */
[----:B------:R-:W-:-:S04]  /*ebb0*/  IMAD.WIDE.U32 R2, R5, R12, R2 ;  /* 0x0000000c05027225 */ /* 0x000fc800078e0002 */
[----:B------:R-:W-:-:S03]  /*ebc0*/  IMAD R5, R5, R13, R0 ;  /* 0x0000000d05057224 */ /* 0x000fc600078e0200 */
[----:B------:R-:W5:Y:S01]  /*ebd0*/  LDC R18, c[0x0][0x658] ;  /* 0x00019600ff127b82 */ /* 0x000f620000000800 */
[----:B------:R-:W-:Y:S01]  /*ebe0*/  I2FP.F32.U32 R0, R16 ;  /* 0x0000001000007245 */ /* 0x000fe20000201000 */
[----:B------:R-:W-:Y:S01]  /*ebf0*/  IMAD.IADD R3, R3, 0x1, R5 ;  /* 0x0000000103037824 */ /* 0x000fe200078e0205 */
[----:B0-----:R-:W-:Y:S01]  /*ec00*/  ISETP.NE.U32.AND P1, PT, R20, RZ, PT ;  /* 0x000000ff1400720c */ /* 0x001fe20003f25070 */
[----:B------:R-:W-:Y:S02]  /*ec10*/  IMAD.MOV.U32 R5, RZ, RZ, -0x1 ;  /* 0xffffffffff057424 */ /* 0x000fe400078e00ff */
[----:B------:R-:W-:Y:S02]  /*ec20*/  FMUL R0, R0, UR6 ;  /* 0x0000000600007c20 */ /* 0x000fe40008400000 */
[----:B------:R-:W0:Y:S01]  /*ec30*/  LDC R15, c[0x0][0x148] ;  /* 0x00005200ff0f7b82 */ /* 0x000e220000000800 */
[----:B--2---:R-:W-:Y:S01]  /*ec40*/  SHF.R.U64 R10, R2, R4, R3 ;  /* 0x00000004020a7219 */ /* 0x004fe20000001203 */
[----:B------:R2:W0:Y:S01]  /*ec50*/  F2I.U32.TRUNC.NTZ R13, R0 ;  /* 0x00000000000d7305 */ /* 0x000422000020f000 */
[----:B------:R-:W-:-:S02]  /*ec60*/  ISETP.NE.AND.EX P1, PT, R21, RZ, PT, P1 ;  /* 0x000000ff1500720c */ /* 0x000fc40003f25310 */
[----:B------:R-:W-:-:S03]  /*ec70*/  SHF.R.U32.HI R3, RZ, R4, R3 ;  /* 0x00000004ff037219 */ /* 0x000fc60000011603 */
[----:B------:R-:W0:Y:S01]  /*ec80*/  LDC R14, c[0x0][0x600] ;  /* 0x00018000ff0e7b82 */ /* 0x000e220000000800 */
[-CC-:B---3--:R-:W-:Y:S02]  /*ec90*/  SHF.R.U64 R8, R10, R6.reuse, R3.reuse ;  /* 0x000000060a087219 */ /* 0x188fe40000001203 */
[----:B------:R-:W-:-:S05]  /*eca0*/  SHF.R.U32.HI R3, RZ, R6, R3 ;  /* 0x00000006ff037219 */ /* 0x000fca0000011603 */
[----:B------:R-:W3:Y:S01]  /*ecb0*/  LDC R22, c[0x0][0x648] ;  /* 0x00019200ff167b82 */ /* 0x000ee20000000800 */
[-CC-:B-----5:R-:W-:Y:S02]  /*ecc0*/  SHF.R.U64 R12, R8, R18.reuse, R3.reuse ;  /* 0x00000012080c7219 */ /* 0x1a0fe40000001203 */
[-C--:B------:R-:W-:Y:S02]  /*ecd0*/  SHF.L.U32 R5, R5, R18.reuse, RZ ;  /* 0x0000001205057219 */ /* 0x080fe400000006ff */
[-C--:B------:R-:W-:Y:S01]  /*ece0*/  SHF.R.U32.HI R3, RZ, R18.reuse, R3 ;  /* 0x00000012ff037219 */ /* 0x080fe20000011603 */
[----:B------:R-:W-:Y:S01]  /*ecf0*/  IMAD.MOV.U32 R2, RZ, RZ, R12 ;  /* 0x000000ffff027224 */ /* 0x000fe200078e000c */
[----:B------:R-:W-:Y:S01]  /*ed00*/  SHF.L.U32 R18, R7, R18, RZ ;  /* 0x0000001207127219 */ /* 0x000fe200000006ff */
[----:B------:R-:W0:Y:S01]  /*ed10*/  LDC R23, c[0x0][0x638] ;  /* 0x00018e00ff177b82 */ /* 0x000e220000000800 */
[----:B------:R-:W-:-:S07]  /*ed20*/  LOP3.LUT R19, RZ, R5, RZ, 0x33, !PT ;  /* 0x00000005ff137212 */ /* 0x000fce00078e33ff */
[----:B------:R-:W0:Y:S01]  /*ed30*/  LDC R24, c[0x0][0x610] ;  /* 0x00018400ff187b82 */ /* 0x000e220000000800 */
[----:B--2---:R-:W-:Y:S05]  /*ed40*/  @!P1 BRA `(.L_x_300) ;  /* 0x0000000000289947 */ /* 0x004fea0003800000 */
[----:B------:R-:W2:Y:S02]  /*ed50*/  LDC R7, c[0x0][0x64c] ;  /* 0x00019300ff077b82 */ /* 0x000ea40000000800 */
[----:B--2---:R-:W-:-:S05]  /*ed60*/  IADD3 R7, P1, R12, R7, RZ ;  /* 0x000000070c077210 */ /* 0x004fca0007f3e0ff */
        /* <DEDUP_REMOVED lines=8> */
.L_x_300:
[----:B---3--:R-:W-:Y:S01]  /*edf0*/  SHF.R.U64 R0, R2, R22, R3 ;  /* 0x0000001602007219 */ /* 0x008fe20000001203 */
[----:B0-----:R-:W-:Y:S01]  /*ee00*/  VIADD R7, R14, 0xffffffff ;  /* 0xffffffff0e077836 */ /* 0x001fe20000000000 */
[----:B------:R-:W-:Y:S01]  /*ee10*/  LOP3.LUT R5, R8, R19, RZ, 0xc0, !PT ;  /* 0x0000001308057212 */ /* 0x000fe200078ec0ff */
[----:B------:R-:W-:Y:S02]  /*ee20*/  IMAD.MOV R13, RZ, RZ, -R13 ;  /* 0x000000ffff0d7224 */ /* 0x000fe400078e0a0d */
[----:B------:R-:W-:Y:S02]  /*ee30*/  IMAD.MOV R3, RZ, RZ, -R0 ;  /* 0x000000ffff037224 */ /* 0x000fe400078e0a00 */
[----:B------:R-:W-:Y:S01]  /*ee40*/  IMAD R2, R18, R0, R5 ;  /* 0x0000000012027224 */ /* 0x000fe200078e0205 */
[----:B------:R-:W-:Y:S01]  /*ee50*/  LOP3.LUT R5, R10, R7, RZ, 0xc0, !PT ;  /* 0x000000070a057212 */ /* 0x000fe200078ec0ff */
[----:B------:R-:W-:Y:S02]  /*ee60*/  @P3 IMAD R17, R15, R13, R16 ;  /* 0x0000000d0f113224 */ /* 0x000fe400078e0210 */
[----:B------:R-:W-:-:S02]  /*ee70*/  IMAD R0, R3, R23, R12 ;  /* 0x0000001703007224 */ /* 0x000fc400078e020c */
[----:B------:R-:W-:Y:S02]  /*ee80*/  IMAD.MOV.U32 R4, RZ, RZ, 0x1 ;  /* 0x00000001ff047424 */ /* 0x000fe400078e00ff */
[----:B------:R-:W-:Y:S02]  /*ee90*/  IMAD R2, R2, R24, R17 ;  /* 0x0000001802027224 */ /* 0x000fe400078e0211 */
[----:B------:R-:W-:Y:S01]  /*eea0*/  IMAD R3, R0, R14, R5 ;  /* 0x0000000e00037224 */ /* 0x000fe200078e0205 */
[----:B------:R-:W-:-:S04]  /*eeb0*/  PRMT R0, R4, 0x7610, R0 ;  /* 0x0000761004007816 */ /* 0x000fc80000000000 */
[----:B------:R-:W-:Y:S02]  /*eec0*/  SEL R4, R3, R2, !P3 ;  /* 0x0000000203047207 */ /* 0x000fe40005800000 */
[----:B------:R-:W-:-:S03]  /*eed0*/  SEL R2, R2, R3, !P3 ;  /* 0x0000000302027207 */ /* 0x000fc60005800000 */
[----:B------:R2:W-:Y:S04]  /*eee0*/  STL [R1+0x8c], R4 ;  /* 0x00008c0401007387 */ /* 0x0005e80000100800 */
[----:B------:R2:W-:Y:S04]  /*eef0*/  STL [R1+0x78], R11 ;  /* 0x0000780b01007387 */ /* 0x0005e80000100800 */
[----:B------:R2:W-:Y:S02]  /*ef00*/  STL [R1+0x88], R2 ;  /* 0x0000880201007387 */ /* 0x0005e40000100800 */
.L_x_298:
[----:B------:R-:W-:Y:S01]  /*ef10*/  LOP3.LUT P1, RZ, R0, 0xff, RZ, 0xc0, !PT ;  /* 0x000000ff00ff7812 */ /* 0x000fe2000782c0ff */
[----:B------:R-:W-:-:S12]  /*ef20*/  ULOP3.LUT UR30, UR30, 0x1, URZ, 0x3c, !UPT ;  /* 0x000000011e1e7892 */ /* 0x000fd8000f8e3c3f */
[----:B------:R-:W-:Y:S05]  /*ef30*/  @P1 BRA `(.L_x_301) ;  /* 0xffffff2400f01947 */ /* 0x000fea000383ffff */
[----:B------:R-:W-:Y:S05]  /*ef40*/  EXIT ;  /* 0x000000000000794d */ /* 0x000fea0003800000 */
.L_x_17:
[----:B------:R-:W-:-:S08]  /*ef50*/  ISETP.NE.AND P0, PT, RZ, UR6, PT ;  /* 0x00000006ff007c0c */ /* 0x000fd0000bf05270 */
[----:B0123--:R-:W0:-:S00]  /*ef60*/  USETMAXREG.DEALLOC.CTAPOOL 0x28 ;  /* 0x00000028000079c8 */ /* 0x00fe0000080e0500 */
[----:B------:R-:W-:Y:S05]  /*ef70*/  @P0 EXIT ;  /* 0x000000000000094d */ /* 0x000fea0003800000 */
[----:B0-----:R-:W-:Y:S01]  /*ef80*/  LOP3.LUT P0, RZ, R0, 0xff, RZ, 0xc0, !PT ;  /* 0x000000ff00ff7812 */ /* 0x001fe2000780c0ff */
[----:B------:R-:W-:Y:S02]  /*ef90*/  IMAD.MOV.U32 R0, RZ, RZ, 0x1 ;  /* 0x00000001ff007424 */ /* 0x000fe400078e00ff */
[----:B------:R-:W-:-:S10]  /*efa0*/  IMAD.MOV.U32 R9, RZ, RZ, RZ ;  /* 0x000000ffff097224 */ /* 0x000fd400078e00ff */
[----:B------:R-:W-:Y:S05]  /*efb0*/  @!P0 BRA `(.L_x_302) ;  /* 0x0000000c00608947 */ /* 0x000fea0003800000 */
[----:B------:R-:W0:Y:S01]  /*efc0*/  S2UR UR8, SR_CgaCtaId ;  /* 0x00000000000879c3 */ /* 0x000e220000008800 */
[----:B------:R-:W-:Y:S01]  /*efd0*/  LOP3.LUT P0, RZ, R2, 0x1f, RZ, 0xc0, !PT ;  /* 0x0000001f02ff7812 */ /* 0x000fe2000780c0ff */
[----:B------:R-:W-:Y:S01]  /*efe0*/  ULDC UR5, c[0x0][0x658] ;  /* 0x0001960000057ab9 */ /* 0x000fe20000000800 */
[----:B------:R-:W-:Y:S01]  /*eff0*/  UMOV UR6, 0xffffffff ;  /* 0xffffffff00067882 */ /* 0x000fe20000000000 */
[----:B------:R-:W-:Y:S01]  /*f000*/  BSSY B0, `(.L_x_302) ;  /* 0x00000d3000007945 */ /* 0x000fe20003800000 */
[----:B------:R-:W-:Y:S01]  /*f010*/  USHF.L.U32 UR6, UR6, UR5, URZ ;  /* 0x0000000506067299 */ /* 0x000fe2000800063f */
[C---:B------:R-:W-:Y:S01]  /*f020*/  ISETP.NE.AND P2, PT, R3.reuse, RZ, PT ;  /* 0x000000ff0300720c */ /* 0x040fe20003f45270 */
[----:B------:R-:W-:Y:S01]  /*f030*/  IMAD.MOV.U32 R10, RZ, RZ, 0x1 ;  /* 0x00000001ff0a7424 */ /* 0x000fe200078e00ff */
[----:B------:R-:W-:Y:S01]  /*f040*/  ISETP.NE.OR P0, PT, R3, RZ, !P0 ;  /* 0x000000ff0300720c */ /* 0x000fe20004705670 */
[----:B------:R-:W-:Y:S01]  /*f050*/  IMAD.MOV.U32 R0, RZ, RZ, 0x1 ;  /* 0x00000001ff007424 */ /* 0x000fe200078e00ff */
[----:B------:R-:W-:Y:S01]  /*f060*/  ULDC UR4, c[0x0][0x600] ;  /* 0x0001800000047ab9 */ /* 0x000fe20000000800 */
[----:B------:R-:W-:Y:S01]  /*f070*/  IMAD.MOV.U32 R9, RZ, RZ, RZ ;  /* 0x000000ffff097224 */ /* 0x000fe200078e00ff */
[----:B------:R-:W-:Y:S01]  /*f080*/  UMOV UR7, 0x1 ;  /* 0x0000000100077882 */ /* 0x000fe20000000000 */
[----:B------:R-:W-:-:S02]  /*f090*/  UIADD3 UR28, UR14, 0x1, URZ ;  /* 0x000000010e1c7890 */ /* 0x000fc4000fffe03f */
[----:B------:R-:W-:Y:S02]  /*f0a0*/  ULOP3.LUT UR25, UR13, 0x2, URZ, 0xfc, !UPT ;  /* 0x000000020d197892 */ /* 0x000fe4000f8efc3f */
[----:B------:R-:W-:Y:S02]  /*f0b0*/  UIADD3 UR4, UR4, -0x1, URZ ;  /* 0xffffffff04047890 */ /* 0x000fe4000fffe03f */
[----:B------:R-:W-:Y:S02]  /*f0c0*/  USHF.L.U32 UR22, UR7, UR5, URZ ;  /* 0x0000000507167299 */ /* 0x000fe4000800063f */
[----:B------:R-:W-:Y:S01]  /*f0d0*/  ULOP3.LUT UR19, URZ, UR6, URZ, 0x33, !UPT ;  /* 0x000000063f137292 */ /* 0x000fe2000f8e333f */
[----:B------:R-:W-:Y:S01]  /*f0e0*/  ULDC.64 UR26, c[0x0][0x198] ;  /* 0x00006600001a7ab9 */ /* 0x000fe20000000a00 */
[----:B0-----:R-:W-:-:S10]  /*f0f0*/  IMAD.U32 R8, RZ, RZ, UR8 ;  /* 0x00000008ff087e24 */ /* 0x001fd4000f8e00ff */
.L_x_314:
[----:B------:R-:W-:-:S03]  /*f100*/  UMOV UR5, 0xffffffff ;  /* 0xffffffff00057882 */ /* 0x000fc60000000000 */
[----:B01----:R-:W-:Y:S05]  /*f110*/  BRA.DIV UR5, `(.L_x_303) ;  /* 0x0000001205107947 */ /* 0x003fea000b800000 */
[----:B------:R-:W-:-:S13]  /*f120*/  ELECT P1, URZ, PT ;  /* 0x00000000003f782f */ /* 0x000fda0003820000 */
.L_x_326:
[----:B------:R-:W0:Y:S01]  /*f130*/  LDC R2, c[0x0][0x28c] ;  /* 0x0000a300ff027b82 */ /* 0x000e220000000800 */
[----:B------:R-:W-:Y:S01]  /*f140*/  BSSY B1, `(.L_x_304) ;  /* 0x000003f000017945 */ /* 0x000fe20003800000 */
[----:B0-----:R-:W-:-:S13]  /*f150*/  ISETP.LT.OR P1, PT, R2, 0x1, !P1 ;  /* 0x000000010200780c */ /* 0x001fda0004f21670 */
[----:B------:R-:W-:Y:S05]  /*f160*/  @P1 BRA `(.L_x_305) ;  /* 0x0000000000f01947 */ /* 0x000fea0003800000 */
[----:B------:R-:W2:Y:S04]  /*f170*/  LDL.LU R4, [R1+0x88] ;  /* 0x0000880001047983 */ /* 0x000ea80000300800 */
[----:B------:R-:W3:Y:S01]  /*f180*/  LDL.LU R3, [R1+0x8c] ;  /* 0x00008c0001037983 */ /* 0x000ee20000300800 */
[----:B------:R-:W-:Y:S02]  /*f190*/  IMAD.MOV.U32 R13, RZ, RZ, RZ ;  /* 0x000000ffff0d7224 */ /* 0x000fe400078e00ff */
[----:B------:R-:W-:Y:S02]  /*f1a0*/  IMAD.U32 R14, RZ, RZ, UR28 ;  /* 0x0000001cff0e7e24 */ /* 0x000fe4000f8e00ff */
[----:B------:R-:W-:Y:S02]  /*f1b0*/  IMAD.MOV.U32 R2, RZ, RZ, R0 ;  /* 0x000000ffff027224 */ /* 0x000fe400078e0000 */
[----:B--2---:R-:W-:-:S02]  /*f1c0*/  IMAD R8, R4, 0x2, R8 ;  /* 0x0000000204087824 */ /* 0x004fc400078e0208 */
[----:B---3--:R-:W-:Y:S02]  /*f1d0*/  IMAD.SHL.U32 R7, R3, 0x100, RZ ;  /* 0x0000010003077824 */ /* 0x008fe400078e00ff */
[----:B------:R-:W-:Y:S02]  /*f1e0*/  IMAD.MOV.U32 R3, RZ, RZ, R9 ;  /* 0x000000ffff037224 */ /* 0x000fe400078e0009 */
[----:B------:R-:W-:-:S07]  /*f1f0*/  IMAD.SHL.U32 R6, R8, 0x20, RZ ;  /* 0x0000002008067824 */ /* 0x000fce00078e00ff */
.L_x_309:
[----:B------:R-:W0:Y:S01]  /*f200*/  S2UR UR5, SR_CgaCtaId ;  /* 0x00000000000579c3 */ /* 0x000e220000008800 */
[----:B------:R-:W-:Y:S02]  /*f210*/  MOV R5, 0x400 ;  /* 0x0000040000057802 */ /* 0x000fe40000000f00 */
[----:B------:R-:W-:Y:S01]  /*f220*/  SHF.L.U32 R4, R2, 0x1f, RZ ;  /* 0x0000001f02047819 */ /* 0x000fe200000006ff */
[----:B0-----:R-:W-:-:S05]  /*f230*/  IMAD.U32 R8, RZ, RZ, UR5 ;  /* 0x00000005ff087e24 */ /* 0x001fca000f8e00ff */
[----:B------:R-:W-:Y:S02]  /*f240*/  LEA R12, R8, R5, 0x18 ;  /* 0x00000005080c7211 */ /* 0x000fe400078ec0ff */
[----:B------:R-:W0:Y:S03]  /*f250*/  @!P2 LDC R5, c[0x0][0x500] ;  /* 0x00014000ff05ab82 */ /* 0x000e260000000800 */
[----:B------:R-:W-:-:S04]  /*f260*/  IMAD R11, R3, 0x8, R12 ;  /* 0x00000008030b7824 */ /* 0x000fc800078e020c */
[----:B------:R-:W1:Y:S02]  /*f270*/  SYNCS.PHASECHK.TRANS64.TRYWAIT P1, [R11+URZ+0x18], R4 ;  /* 0x000018040b0075a7 */ /* 0x000e64000802017f */
[----:B-1----:R-:W-:Y:S05]  /*f280*/  @!P1 BRA `(.L_x_306) ;  /* 0x0000000c00d49947 */ /* 0x002fea0003800000 */
.L_x_327:
[----:B------:R-:W-:Y:S01]  /*f290*/  UPRMT UR5, UR25, 0x9910, URZ ;  /* 0x0000991019057896 */ /* 0x000fe2000800003f */
[----:B0-----:R0:W-:Y:S03]  /*f2a0*/  @!P2 SYNCS.ARRIVE.TRANS64 RZ, [R11+URZ], R5 ;  /* 0x000000050bffa9a7 */ /* 0x0011e6000800003f */
[----:B------:R-:W-:-:S06]  /*f2b0*/  UISETP.NE.AND UP0, UPT, UR5, 0x2, UPT ;  /* 0x000000020500788c */ /* 0x000fcc000bf05270 */
[----:B------:R-:W-:-:S13]  /*f2c0*/  PLOP3.LUT P1, PT, PT, PT, UP0, 0x80, 0x0 ;  /* 0x000000000000781c */ /* 0x000fda0003f2f008 */
[----:B0-----:R-:W-:Y:S05]  /*f2d0*/  @P1 BRA `(.L_x_307) ;  /* 0x0000000000041947 */ /* 0x001fea0003800000 */
[----:B------:R-:W-:Y:S01]  /*f2e0*/  BPT.TRAP 0x1 ;  /* 0x000000040000795c */ /* 0x000fe20000300000 */
.L_x_307:
[----:B------:R-:W-:Y:S05]  /*f2f0*/  @P0 BRA `(.L_x_308) ;  /* 0x0000000000040947 */ /* 0x000fea0003800000 */
[----:B------:R-:W-:Y:S01]  /*f300*/  BPT.TRAP 0x1 ;  /* 0x000000040000795c */ /* 0x000fe20000300000 */
.L_x_308:
[----:B------:R-:W2:Y:S01]  /*f310*/  LDL R5, [R1+0x78] ;  /* 0x0000780001057983 */ /* 0x000ea20000100800 */
[----:B-1----:R-:W-:Y:S01]  /*f320*/  IMAD R4, R3, 0x2, R8 ;  /* 0x0000000203047824 */ /* 0x002fe200078e0208 */
[----:B------:R-:W-:Y:S01]  /*f330*/  R2UR UR9, R11 ;  /* 0x000000000b0972ca */ /* 0x000fe200000e0000 */
[----:B------:R-:W-:Y:S01]  /*f340*/  VIADD R14, R14, 0xffffffff ;  /* 0xffffffff0e0e7836 */ /* 0x000fe20000000000 */
[----:B------:R-:W-:Y:S01]  /*f350*/  UIADD3 UR6, UP0, UR26, 0xf0, URZ ;  /* 0x000000f01a067890 */ /* 0x000fe2000ff1e03f */
[--C-:B------:R-:W-:Y:S01]  /*f360*/  IMAD.U32 R4, R4, 0x400, R12.reuse ;  /* 0x0000040004047824 */ /* 0x100fe200078e000c */
[----:B------:R-:W-:Y:S01]  /*f370*/  R2UR UR11, R6 ;  /* 0x00000000060b72ca */ /* 0x000fe200000e0000 */
[----:B------:R-:W-:Y:S01]  /*f380*/  IMAD R12, R3, 0x2000, R12 ;  /* 0x00002000030c7824 */ /* 0x000fe200078e020c */
[----:B------:R-:W-:Y:S01]  /*f390*/  R2UR UR10, R13 ;  /* 0x000000000d0a72ca */ /* 0x000fe200000e0000 */
[----:B------:R-:W-:Y:S01]  /*f3a0*/  UIADD3 UR30, UP1, UR26, 0x1f0, URZ ;  /* 0x000001f01a1e7890 */ /* 0x000fe2000ff3e03f */
[----:B------:R-:W-:Y:S01]  /*f3b0*/  R2UR UR5, R4 ;  /* 0x00000000040572ca */ /* 0x000fe200000e0000 */
[----:B------:R-:W-:Y:S01]  /*f3c0*/  UIADD3.X UR7, URZ, UR27, URZ, UP0, !UPT ;  /* 0x0000001b3f077290 */ /* 0x000fe200087fe43f */
[----:B------:R-:W-:Y:S01]  /*f3d0*/  R2UR UR8, R12 ;  /* 0x000000000c0872ca */ /* 0x000fe200000e0000 */
[----:B------:R-:W-:Y:S01]  /*f3e0*/  VIADD R3, R3, 0x1 ;  /* 0x0000000103037836 */ /* 0x000fe20000000000 */
[----:B------:R-:W-:Y:S01]  /*f3f0*/  R2UR UR23, R7 ;  /* 0x00000000071772ca */ /* 0x000fe200000e0000 */
[----:B------:R-:W-:Y:S01]  /*f400*/  UIADD3.X UR31, URZ, UR27, URZ, UP1, !UPT ;  /* 0x0000001b3f1f7290 */ /* 0x000fe20008ffe43f */
[----:B------:R-:W-:Y:S01]  /*f410*/  ISETP.GT.AND P4, PT, R14, 0x1, PT ;  /* 0x000000010e00780c */ /* 0x000fe20003f84270 */
[----:B------:R-:W-:Y:S01]  /*f420*/  UMOV UR24, 0x30000 ;  /* 0x0003000000187882 */ /* 0x000fe20000000000 */
[----:B------:R-:W-:Y:S01]  /*f430*/  UMOV UR16, 0x0 ;  /* 0x0000000000107882 */ /* 0x000fe20000000000 */
[----:B------:R-:W-:Y:S01]  /*f440*/  UMOV UR17, 0x10000000 ;  /* 0x1000000000117882 */ /* 0x000fe20000000000 */
[----:B------:R-:W-:Y:S01]  /*f450*/  ISETP.NE.AND P1, PT, R3, 0x3, PT ;  /* 0x000000030300780c */ /* 0x000fe20003f25270 */
[----:B------:R-:W-:-:S02]  /*f460*/  VIADD R13, R13, 0x20 ;  /* 0x000000200d0d7836 */ /* 0x000fc40000000000 */
[----:B------:R-:W-:Y:S01]  /*f470*/  UIADD3 UR5, UR5, 0x100, URZ ;  /* 0x0000010005057890 */ /* 0x000fe2000fffe03f */
[----:B------:R-:W-:Y:S01]  /*f480*/  SEL R3, R3, RZ, P1 ;  /* 0x000000ff03037207 */ /* 0x000fe20000800000 */
[----:B------:R-:W-:-:S05]  /*f490*/  UIADD3 UR18, UR8, 0x1900, URZ ;  /* 0x0000190008127890 */ /* 0x000fca000fffe03f */
[----:B------:R-:W-:Y:S01]  /*f4a0*/  UMOV UR8, UR5 ;  /* 0x0000000500087c82 */ /* 0x000fe20008000000 */
[----:B--2---:R-:W-:Y:S02]  /*f4b0*/  R2UR UR12, R5 ;  /* 0x00000000050c72ca */ /* 0x004fe400000e0000 */
[----:B------:R-:W-:-:S04]  /*f4c0*/  SEL R5, RZ, 0x1, P1 ;  /* 0x00000001ff057807 */ /* 0x000fc80000800000 */
[----:B------:R-:W-:-:S07]  /*f4d0*/  LOP3.LUT R2, R2, R5, RZ, 0x3c, !PT ;  /* 0x0000000502027212 */ /* 0x000fce00078e3cff */
[----:B------:R0:W-:Y:S02]  /*f4e0*/  UTMALDG.3D.MULTICAST [UR8], [UR6], UR24, desc[UR16] ;  /* 0x00001008060073b4 */ /* 0x0001e40008011818 */
[----:B0-----:R-:W-:Y:S01]  /*f4f0*/  UMOV UR8, UR18 ;  /* 0x0000001200087c82 */ /* 0x001fe20008000000 */
[----:B------:R-:W-:Y:S02]  /*f500*/  UMOV UR11, UR23 ;  /* 0x00000017000b7c82 */ /* 0x000fe40008000000 */
[----:B------:R0:W-:Y:S02]  /*f510*/  UTMALDG.3D [UR8], [UR30], desc[UR16] ;  /* 0x000010081e0075b4 */ /* 0x0001e40008011000 */
[----:B0-----:R-:W-:Y:S05]  /*f520*/  @P4 BRA `(.L_x_309) ;  /* 0xfffffffc00344947 */ /* 0x001fea000383ffff */
.L_x_305:
[----:B------:R-:W-:Y:S05]  /*f530*/  BSYNC B1 ;  /* 0x0000000000017941 */ /* 0x000fea0003800000 */
.L_x_304:
[----:B------:R-:W2:Y:S01]  /*f540*/  LDL.LU R16, [R1+0x80] ;  /* 0x0000800001107983 */ /* 0x000ea20000300800 */
[----:B------:R-:W-:Y:S01]  /*f550*/  LOP3.LUT P5, RZ, R10, 0xff, RZ, 0xc0, !PT ;  /* 0x000000ff0aff7812 */ /* 0x000fe200078ac0ff */
[----:B------:R-:W-:Y:S01]  /*f560*/  VIADD R4, R9, UR14 ;  /* 0x0000000e09047c36 */ /* 0x000fe20008000000 */
[----:B------:R-:W-:Y:S01]  /*f570*/  UISETP.GE.U32.AND UP0, UPT, UR14, 0x3, UPT ;  /* 0x000000030e00788c */ /* 0x000fe2000bf06070 */
[----:B------:R-:W3:Y:S01]  /*f580*/  LDL.LU R15, [R1+0x84] ;  /* 0x00008400010f7983 */ /* 0x000ee20000300800 */
[----:B------:R-:W-:Y:S01]  /*f590*/  IMAD.U32 R6, RZ, RZ, UR14 ;  /* 0x0000000eff067e24 */ /* 0x000fe2000f8e00ff */
[----:B------:R-:W-:Y:S01]  /*f5a0*/  ULDC.64 UR6, c[0x0][0x650] ;  /* 0x0001940000067ab9 */ /* 0x000fe20000000a00 */
[----:B------:R-:W-:Y:S01]  /*f5b0*/  ISETP.GT.U32.AND P1, PT, R4, 0x2, PT ;  /* 0x000000020400780c */ /* 0x000fe20003f24070 */
[----:B------:R-:W-:Y:S01]  /*f5c0*/  BSSY B1, `(.L_x_310) ;  /* 0x0000074000017945 */ /* 0x000fe20003800000 */
[----:B------:R-:W-:Y:S02]  /*f5d0*/  PLOP3.LUT P4, PT, PT, PT, UP0, 0x80, 0x0 ;  /* 0x000000000000781c */ /* 0x000fe40003f8f008 */
[----:B------:R-:W-:-:S02]  /*f5e0*/  ISETP.LT.U32.AND P1, PT, R6, 0x3, P1 ;  /* 0x000000030600780c */ /* 0x000fc40000f21070 */
[----:B------:R-:W-:Y:S01]  /*f5f0*/  PRMT R10, RZ, 0x7610, R10 ;  /* 0x00007610ff0a7816 */ /* 0x000fe2000000000a */
[----:B------:R-:W0:Y:S01]  /*f600*/  @P5 S2R R8, SR_CgaCtaId ;  /* 0x0000000000085919 */ /* 0x000e220000008800 */
[----:B------:R-:W-:-:S04]  /*f610*/  @P5 MOV R3, 0x400 ;  /* 0x0000040000035802 */ /* 0x000fc80000000f00 */
[----:B0-----:R-:W-:Y:S01]  /*f620*/  @P5 LEA R5, R8, R3, 0x18 ;  /* 0x0000000308055211 */ /* 0x001fe200078ec0ff */
[----:B------:R-:W-:-:S03]  /*f630*/  IMAD.WIDE.U32 R2, R4, -0x55555555, RZ ;  /* 0xaaaaaaab04027825 */ /* 0x000fc600078e00ff */
[----:B------:R0:W-:Y:S01]  /*f640*/  @P5 SYNCS.ARRIVE.TRANS64.A1T0 RZ, [R5+URZ+0x68], RZ ;  /* 0x000068ff05ff59a7 */ /* 0x0001e2000810003f */
[----:B------:R-:W-:Y:S02]  /*f650*/  PRMT R2, RZ, 0x7610, R2 ;  /* 0x00007610ff027816 */ /* 0x000fe40000000002 */
[----:B0-----:R-:W-:Y:S02]  /*f660*/  SHF.R.U32.HI R5, RZ, 0x1, R3 ;  /* 0x00000001ff057819 */ /* 0x001fe40000011603 */
[----:B------:R-:W-:-:S03]  /*f670*/  SEL R3, RZ, 0x1, !P1 ;  /* 0x00000001ff037807 */ /* 0x000fc60004800000 */
[----:B------:R-:W-:Y:S01]  /*f680*/  IMAD R9, R5, -0x3, R4 ;  /* 0xfffffffd05097824 */ /* 0x000fe200078e0204 */
[----:B------:R-:W-:Y:S01]  /*f690*/  LOP3.LUT R0, R0, R3, RZ, 0x3c, !PT ;  /* 0x0000000300007212 */ /* 0x000fe200078e3cff */
[----:B------:R-:W-:Y:S02]  /*f6a0*/  IMAD.MOV.U32 R4, RZ, RZ, -0x1 ;  /* 0xffffffffff047424 */ /* 0x000fe400078e00ff */
[----:B------:R-:W-:Y:S01]  /*f6b0*/  IMAD.MOV.U32 R3, RZ, RZ, -0x1 ;  /* 0xffffffffff037424 */ /* 0x000fe200078e00ff */
[----:B------:R-:W-:Y:S01]  /*f6c0*/  @P4 LOP3.LUT R0, R0, 0x1, R5, 0x78, !PT ;  /* 0x0000000100004812 */ /* 0x000fe200078e7805 */
[----:B------:R-:W-:Y:S01]  /*f6d0*/  IMAD.MOV.U32 R5, RZ, RZ, -0x1 ;  /* 0xffffffffff057424 */ /* 0x000fe200078e00ff */
[----:B---3--:R-:W-:-:S04]  /*f6e0*/  IADD3 R15, P5, R15, UR20, RZ ;  /* 0x000000140f0f7c10 */ /* 0x008fc8000ffbe0ff */
[----:B--2---:R-:W-:Y:S01]  /*f6f0*/  IADD3.X R16, R16, UR15, RZ, P5, !PT ;  /* 0x0000000f10107c10 */ /* 0x004fe2000affe4ff */
[----:B------:R0:W-:Y:S01]  /*f700*/  STL [R1+0x84], R15 ;  /* 0x0000840f01007387 */ /* 0x0001e20000100800 */
[----:B------:R-:W-:-:S03]  /*f710*/  ISETP.GE.U32.AND P1, PT, R15, UR6, PT ;  /* 0x000000060f007c0c */ /* 0x000fc6000bf26070 */
[----:B------:R0:W-:Y:S01]  /*f720*/  STL [R1+0x80], R16 ;  /* 0x0000801001007387 */ /* 0x0001e20000100800 */
[----:B------:R-:W-:-:S03]  /*f730*/  ISETP.GE.U32.AND.EX P1, PT, R16, UR7, PT, P1 ;  /* 0x0000000710007c0c */ /* 0x000fc6000bf26110 */
[----:B------:R0:W-:Y:S04]  /*f740*/  STL [R1+0x88], R5 ;  /* 0x0000880501007387 */ /* 0x0001e80000100800 */
[----:B------:R0:W-:Y:S04]  /*f750*/  STL [R1+0x8c], R4 ;  /* 0x00008c0401007387 */ /* 0x0001e80000100800 */
[----:B------:R0:W-:Y:S02]  /*f760*/  STL [R1+0x78], R3 ;  /* 0x0000780301007387 */ /* 0x0001e40000100800 */
[----:B------:R-:W-:Y:S05]  /*f770*/  @P1 BRA `(.L_x_311) ;  /* 0x0000000400601947 */ /* 0x000fea0003800000 */
[----:B------:R-:W-:Y:S01]  /*f780*/  ULDC.64 UR6, c[0x0][0x628] ;  /* 0x00018a0000067ab9 */ /* 0x000fe20000000a00 */
[----:B------:R-:W1:Y:S01]  /*f790*/  S2R R12, SR_CTAID.X ;  /* 0x00000000000c7919 */ /* 0x000e620000002500 */
[----:B------:R-:W-:Y:S01]  /*f7a0*/  ISETP.NE.U32.AND P1, PT, RZ, UR6, PT ;  /* 0x00000006ff007c0c */ /* 0x000fe2000bf25070 */
[----:B------:R-:W-:Y:S01]  /*f7b0*/  ULDC UR8, c[0x0][0x630] ;  /* 0x00018c0000087ab9 */ /* 0x000fe20000000800 */
[----:B------:R-:W-:Y:S01]  /*f7c0*/  IMAD.MOV.U32 R2, RZ, RZ, R15 ;  /* 0x000000ffff027224 */ /* 0x000fe200078e000f */
[----:B------:R-:W2:Y:S01]  /*f7d0*/  S2R R11, SR_CTAID.Y ;  /* 0x00000000000b7919 */ /* 0x000ea20000002600 */
[----:B------:R-:W-:Y:S01]  /*f7e0*/  ISETP.NE.AND.EX P1, PT, RZ, UR7, PT, P1 ;  /* 0x00000007ff007c0c */ /* 0x000fe2000bf25310 */
[----:B0-----:R-:W-:-:S12]  /*f7f0*/  IMAD.MOV.U32 R3, RZ, RZ, R16 ;  /* 0x000000ffff037224 */ /* 0x001fd800078e0010 */
[----:B------:R-:W-:Y:S05]  /*f800*/  @!P1 BRA `(.L_x_312) ;  /* 0x0000000000289947 */ /* 0x000fea0003800000 */
[----:B------:R-:W-:Y:S02]  /*f810*/  ULDC UR5, c[0x0][0x634] ;  /* 0x00018d0000057ab9 */ /* 0x000fe40000000800 */
[----:B------:R-:W-:-:S05]  /*f820*/  IADD3 R7, P1, R15, UR5, RZ ;  /* 0x000000050f077c10 */ /* 0x000fca000ff3e0ff */
[----:B------:R-:W-:-:S04]  /*f830*/  IMAD.X R13, RZ, RZ, R16, P1 ;  /* 0x000000ffff0d7224 */ /* 0x000fc800008e0610 */
[----:B------:R-:W-:-:S04]  /*f840*/  IMAD.WIDE.U32 R4, R13, UR6, RZ ;  /* 0x000000060d047c25 */ /* 0x000fc8000f8e00ff */
[----:B------:R-:W-:-:S04]  /*f850*/  IMAD.WIDE.U32 R4, P1, R7, UR7, R4 ;  /* 0x0000000707047c25 */ /* 0x000fc8000f820004 */
[----:B------:R-:W-:-:S04]  /*f860*/  IMAD.WIDE.U32 R6, R7, UR6, RZ ;  /* 0x0000000607067c25 */ /* 0x000fc8000f8e00ff */
[----:B------:R-:W-:Y:S01]  /*f870*/  IMAD.X R3, RZ, RZ, RZ, P1 ;  /* 0x000000ffff037224 */ /* 0x000fe200008e06ff */
[----:B------:R-:W-:Y:S01]  /*f880*/  IADD3 RZ, P1, R7, R4, RZ ;  /* 0x0000000407ff7210 */ /* 0x000fe20007f3e0ff */
[----:B------:R-:W-:-:S04]  /*f890*/  IMAD.MOV.U32 R2, RZ, RZ, R5 ;  /* 0x000000ffff027224 */ /* 0x000fc800078e0005 */
[----:B------:R-:W-:-:S08]  /*f8a0*/  IMAD.WIDE.U32.X R2, R13, UR7, R2, P1 ;  /* 0x000000070d027c25 */ /* 0x000fd000088e0402 */
.L_x_312:
[--C-:B------:R-:W-:Y:S01]  /*f8b0*/  SHF.R.U64 R6, R2, UR8, R3.reuse ;  /* 0x0000000802067c19 */ /* 0x100fe20008001203 */
[----:B------:R-:W-:Y:S01]  /*f8c0*/  ULDC.64 UR6, c[0x0][0x620] ;  /* 0x0001880000067ab9 */ /* 0x000fe20000000a00 */
[----:B------:R-:W-:Y:S01]  /*f8d0*/  SHF.R.U32.HI R2, RZ, UR8, R3 ;  /* 0x00000008ff027c19 */ /* 0x000fe20008011603 */
[----:B------:R-:W-:Y:S01]  /*f8e0*/  IMAD.MOV.U32 R3, RZ, RZ, R16 ;  /* 0x000000ffff037224 */ /* 0x000fe200078e0010 */
[----:B------:R-:W-:Y:S01]  /*f8f0*/  IADD3 R5, P1, RZ, -R6, RZ ;  /* 0x80000006ff057210 */ /* 0x000fe20007f3e0ff */
[----:B------:R-:W-:Y:S01]  /*f900*/  ULDC UR5, c[0x0][0x150] ;  /* 0x0000540000057ab9 */ /* 0x000fe20000000800 */
[----:B-1----:R-:W-:Y:S01]  /*f910*/  I2FP.F32.U32 R7, R12 ;  /* 0x0000000c00077245 */ /* 0x002fe20000201000 */
[----:B------:R-:W0:Y:S01]  /*f920*/  LDC R17, c[0x0][0x144] ;  /* 0x00005100ff117b82 */ /* 0x000e220000000800 */
[----:B------:R-:W-:Y:S01]  /*f930*/  ULDC.64 UR8, c[0x0][0x640] ;  /* 0x0001900000087ab9 */ /* 0x000fe20000000a00 */
[----:B------:R-:W-:Y:S01]  /*f940*/  IMAD.X R2, RZ, RZ, ~R2, P1 ;  /* 0x000000ffff027224 */ /* 0x000fe200008e0e02 */
[----:B------:R-:W-:-:S03]  /*f950*/  ISETP.NE.U32.AND P1, PT, RZ, UR8, PT ;  /* 0x00000008ff007c0c */ /* 0x000fc6000bf25070 */
[----:B------:R-:W-:Y:S01]  /*f960*/  IMAD R4, R2, UR6, RZ ;  /* 0x0000000602047c24 */ /* 0x000fe2000f8e02ff */
[----:B------:R-:W-:Y:S01]  /*f970*/  ISETP.NE.AND.EX P1, PT, RZ, UR9, PT, P1 ;  /* 0x00000009ff007c0c */ /* 0x000fe2000bf25310 */
[----:B------:R-:W-:Y:S01]  /*f980*/  IMAD.MOV.U32 R2, RZ, RZ, R15 ;  /* 0x000000ffff027224 */ /* 0x000fe200078e000f */
[----:B------:R-:W1:Y:S03]  /*f990*/  LDC R14, c[0x0][0x148] ;  /* 0x00005200ff0e7b82 */ /* 0x000e660000000800 */
[----:B------:R-:W-:Y:S01]  /*f9a0*/  IMAD.WIDE.U32 R2, R5, UR6, R2 ;  /* 0x0000000605027c25 */ /* 0x000fe2000f8e0002 */
[----:B------:R-:W-:-:S03]  /*f9b0*/  ULDC UR6, c[0x0][0x154] ;  /* 0x0000550000067ab9 */ /* 0x000fc60000000800 */
[----:B------:R-:W-:Y:S02]  /*f9c0*/  IMAD R5, R5, UR7, R4 ;  /* 0x0000000705057c24 */ /* 0x000fe4000f8e0204 */
[----:B------:R-:W-:Y:S01]  /*f9d0*/  FMUL R4, R7, UR5 ;  /* 0x0000000507047c20 */ /* 0x000fe20008400000 */
[----:B------:R-:W-:Y:S01]  /*f9e0*/  ULDC UR5, c[0x0][0x618] ;  /* 0x0001860000057ab9 */ /* 0x000fe20000000800 */
[----:B------:R-:W-:Y:S01]  /*f9f0*/  ULDC UR7, c[0x0][0x608] ;  /* 0x0001820000077ab9 */ /* 0x000fe20000000800 */
[----:B------:R-:W-:-:S03]  /*fa00*/  IMAD.IADD R3, R3, 0x1, R5 ;  /* 0x0000000103037824 */ /* 0x000fc600078e0205 */
[----:B------:R-:W3:Y:S02]  /*fa10*/  F2I.U32.TRUNC.NTZ R4, R4 ;  /* 0x0000000400047305 */ /* 0x000ee4000020f000 */
[----:B------:R-:W-:Y:S02]  /*fa20*/  SHF.R.U64 R7, R2, UR5, R3 ;  /* 0x0000000502077c19 */ /* 0x000fe40008001203 */
[----:B--2---:R-:W-:-:S05]  /*fa30*/  I2FP.F32.U32 R2, R11 ;  /* 0x0000000b00027245 */ /* 0x004fca0000201000 */
[----:B------:R-:W-:Y:S01]  /*fa40*/  FMUL R5, R2, UR6 ;  /* 0x0000000602057c20 */ /* 0x000fe20008400000 */
[----:B------:R-:W-:Y:S01]  /*fa50*/  SHF.R.U32.HI R2, RZ, UR5, R3 ;  /* 0x00000005ff027c19 */ /* 0x000fe20008011603 */
[----:B------:R-:W-:Y:S02]  /*fa60*/  ULDC UR5, c[0x0][0x658] ;  /* 0x0001960000057ab9 */ /* 0x000fe40000000800 */
[----:B------:R2:W4:Y:S01]  /*fa70*/  F2I.U32.TRUNC.NTZ R18, R5 ;  /* 0x0000000500127305 */ /* 0x000522000020f000 */
[----:B------:R-:W-:Y:S01]  /*fa80*/  SHF.R.U64 R16, R7, UR7, R2 ;  /* 0x0000000707107c19 */ /* 0x000fe20008001202 */
[----:B---3--:R-:W-:Y:S01]  /*fa90*/  IMAD.MOV R4, RZ, RZ, -R4 ;  /* 0x000000ffff047224 */ /* 0x008fe200078e0a04 */
[----:B------:R-:W-:-:S03]  /*faa0*/  SHF.R.U32.HI R3, RZ, UR7, R2 ;  /* 0x00000007ff037c19 */ /* 0x000fc60008011602 */
[----:B0-----:R-:W-:Y:S01]  /*fab0*/  IMAD R12, R17, R4, R12 ;  /* 0x00000004110c7224 */ /* 0x001fe200078e020c */
[--C-:B------:R-:W-:Y:S02]  /*fac0*/  SHF.R.U64 R13, R16, UR5, R3.reuse ;  /* 0x00000005100d7c19 */ /* 0x100fe40008001203 */
[----:B------:R-:W-:-:S03]  /*fad0*/  SHF.R.U32.HI R15, RZ, UR5, R3 ;  /* 0x00000005ff0f7c19 */ /* 0x000fc60008011603 */
[----:B------:R-:W-:Y:S02]  /*fae0*/  IMAD.MOV.U32 R2, RZ, RZ, R13 ;  /* 0x000000ffff027224 */ /* 0x000fe400078e000d */
[----:B------:R-:W-:Y:S01]  /*faf0*/  IMAD.MOV.U32 R3, RZ, RZ, R15 ;  /* 0x000000ffff037224 */ /* 0x000fe200078e000f */
[----:B-12-4-:R-:W-:Y:S06]  /*fb00*/  @!P1 BRA `(.L_x_313) ;  /* 0x0000000000289947 */ /* 0x016fec0003800000 */
[----:B------:R-:W-:Y:S02]  /*fb10*/  ULDC UR5, c[0x0][0x64c] ;  /* 0x0001930000057ab9 */ /* 0x000fe40000000800 */
[----:B------:R-:W-:-:S05]  /*fb20*/  IADD3 R3, P1, R13, UR5, RZ ;  /* 0x000000050d037c10 */ /* 0x000fca000ff3e0ff */
[----:B------:R-:W-:-:S04]  /*fb30*/  IMAD.X R15, RZ, RZ, R15, P1 ;  /* 0x000000ffff0f7224 */ /* 0x000fc800008e060f */
[----:B------:R-:W-:-:S04]  /*fb40*/  IMAD.WIDE.U32 R4, R15, UR8, RZ ;  /* 0x000000080f047c25 */ /* 0x000fc8000f8e00ff */
[----:B------:R-:W-:-:S04]  /*fb50*/  IMAD.WIDE.U32 R4, P1, R3, UR9, R4 ;  /* 0x0000000903047c25 */ /* 0x000fc8000f820004 */
[----:B------:R-:W-:-:S04]  /*fb60*/  IMAD.WIDE.U32 R2, R3, UR8, RZ ;  /* 0x0000000803027c25 */ /* 0x000fc8000f8e00ff */
[----:B------:R-:W-:Y:S01]  /*fb70*/  IMAD.MOV.U32 R2, RZ, RZ, R5 ;  /* 0x000000ffff027224 */ /* 0x000fe200078e0005 */
[----:B------:R-:W-:Y:S01]  /*fb80*/  IADD3 RZ, P4, R3, R4, RZ ;  /* 0x0000000403ff7210 */ /* 0x000fe20007f9e0ff */
[----:B------:R-:W-:-:S04]  /*fb90*/  IMAD.X R3, RZ, RZ, RZ, P1 ;  /* 0x000000ffff037224 */ /* 0x000fc800008e06ff */
[----:B------:R-:W-:-:S08]  /*fba0*/  IMAD.WIDE.U32.X R2, R15, UR9, R2, P4 ;  /* 0x000000090f027c25 */ /* 0x000fd0000a0e0402 */
.L_x_313:
[----:B------:R-:W-:Y:S01]  /*fbb0*/  ULDC UR5, c[0x0][0x648] ;  /* 0x0001920000057ab9 */ /* 0x000fe20000000800 */
[----:B------:R-:W-:Y:S01]  /*fbc0*/  IMAD.MOV R18, RZ, RZ, -R18 ;  /* 0x000000ffff127224 */ /* 0x000fe200078e0a12 */
[----:B------:R-:W-:Y:S01]  /*fbd0*/  SHF.R.U64 R3, R2, UR5, R3 ;  /* 0x0000000502037c19 */ /* 0x000fe20008001203 */
[----:B------:R-:W-:Y:S01]  /*fbe0*/  ULDC UR5, c[0x0][0x638] ;  /* 0x00018e0000057ab9 */ /* 0x000fe20000000800 */
[----:B------:R-:W-:Y:S01]  /*fbf0*/  LOP3.LUT R2, R16, UR19, RZ, 0xc0, !PT ;  /* 0x0000001310027c12 */ /* 0x000fe2000f8ec0ff */
[----:B------:R-:W-:Y:S01]  /*fc00*/  @P3 IMAD R12, R14, R18, R11 ;  /* 0x000000120e0c3224 */ /* 0x000fe200078e020b */
[----:B------:R-:W-:Y:S01]  /*fc10*/  ULDC UR6, c[0x0][0x610] ;  /* 0x0001840000067ab9 */ /* 0x000fe20000000800 */
[----:B------:R-:W-:Y:S02]  /*fc20*/  IMAD.MOV R4, RZ, RZ, -R3 ;  /* 0x000000ffff047224 */ /* 0x000fe400078e0a03 */
[----:B------:R-:W-:Y:S01]  /*fc30*/  IMAD R3, R3, UR22, R2 ;  /* 0x0000001603037c24 */ /* 0x000fe2000f8e0202 */
[----:B------:R-:W-:Y:S01]  /*fc40*/  LOP3.LUT R2, R7, UR4, RZ, 0xc0, !PT ;  /* 0x0000000407027c12 */ /* 0x000fe2000f8ec0ff */
[----:B------:R-:W-:Y:S01]  /*fc50*/  IMAD R13, R4, UR5, R13 ;  /* 0x00000005040d7c24 */ /* 0x000fe2000f8e020d */
[----:B------:R-:W-:Y:S01]  /*fc60*/  ULDC UR5, c[0x0][0x600] ;  /* 0x0001800000057ab9 */ /* 0x000fe20000000800 */
[----:B------:R-:W-:-:S02]  /*fc70*/  IMAD.MOV.U32 R5, RZ, RZ, 0x1 ;  /* 0x00000001ff057424 */ /* 0x000fc400078e00ff */
[----:B------:R-:W-:Y:S02]  /*fc80*/  IMAD R3, R3, UR6, R12 ;  /* 0x0000000603037c24 */ /* 0x000fe4000f8e020c */
[--C-:B------:R-:W-:Y:S01]  /*fc90*/  IMAD R4, R13, UR5, R2.reuse ;  /* 0x000000050d047c24 */ /* 0x100fe2000f8e0202 */
[----:B------:R-:W-:-:S04]  /*fca0*/  PRMT R2, R5, 0x7610, R2 ;  /* 0x0000761005027816 */ /* 0x000fc80000000002 */
[----:B------:R-:W-:Y:S02]  /*fcb0*/  SEL R5, R4, R3, !P3 ;  /* 0x0000000304057207 */ /* 0x000fe40005800000 */
[----:B------:R-:W-:-:S03]  /*fcc0*/  SEL R3, R3, R4, !P3 ;  /* 0x0000000403037207 */ /* 0x000fc60005800000 */
[----:B------:R1:W-:Y:S04]  /*fcd0*/  STL [R1+0x8c], R5 ;  /* 0x00008c0501007387 */ /* 0x0003e80000100800 */
[----:B------:R1:W-:Y:S04]  /*fce0*/  STL [R1+0x78], R6 ;  /* 0x0000780601007387 */ /* 0x0003e80000100800 */
[----:B------:R1:W-:Y:S02]  /*fcf0*/  STL [R1+0x88], R3 ;  /* 0x0000880301007387 */ /* 0x0003e40000100800 */
.L_x_311:
[----:B------:R-:W-:Y:S05]  /*fd00*/  BSYNC B1 ;  /* 0x0000000000017941 */ /* 0x000fea0003800000 */
.L_x_310:
[----:B------:R-:W-:-:S13]  /*fd10*/  LOP3.LUT P1, RZ, R2, 0xff, RZ, 0xc0, !PT ;  /* 0x000000ff02ff7812 */ /* 0x000fda000782c0ff */
[----:B------:R-:W-:Y:S05]  /*fd20*/  @P1 BRA `(.L_x_314) ;  /* 0xfffffff000f41947 */ /* 0x000fea000383ffff */
[----:B------:R-:W-:Y:S05]  /*fd30*/  BSYNC B0 ;  /* 0x0000000000007941 */ /* 0x000fea0003800000 */
.L_x_302:
[----:B------:R-:W-:-:S03]  /*fd40*/  UMOV UR5, 0xffffffff ;  /* 0xffffffff00057882 */ /* 0x000fc60000000000 */
[----:B------:R-:W-:Y:S05]  /*fd50*/  BRA.DIV UR5, `(.L_x_315) ;  /* 0x0000000605347947 */ /* 0x000fea000b800000 */
[----:B------:R-:W-:-:S13]  /*fd60*/  ELECT P0, URZ, PT ;  /* 0x00000000003f782f */ /* 0x000fda0003800000 */
.L_x_330:
[----:B------:R-:W-:Y:S04]  /*fd70*/  BSSY B0, `(.L_x_316) ;  /* 0x0000023000007945 */ /* 0x000fe80003800000 */
[----:B------:R-:W-:Y:S05]  /*fd80*/  @!P0 BRA `(.L_x_317) ;  /* 0x0000000000848947 */ /* 0x000fea0003800000 */
[----:B------:R-:W-:-:S04]  /*fd90*/  ULOP3.LUT UR5, UR13, 0x2, URZ, 0xfc, !UPT ;  /* 0x000000020d057892 */ /* 0x000fc8000f8efc3f */
[----:B------:R-:W-:-:S06]  /*fda0*/  UISETP.NE.AND UP0, UPT, UR5, 0x3, UPT ;  /* 0x000000030500788c */ /* 0x000fcc000bf05270 */
[----:B------:R-:W-:-:S13]  /*fdb0*/  PLOP3.LUT P0, PT, PT, PT, UP0, 0x80, 0x0 ;  /* 0x000000000000781c */ /* 0x000fda0003f0f008 */
[----:B------:R-:W-:Y:S05]  /*fdc0*/  @!P0 BRA `(.L_x_318) ;  /* 0x0000000000048947 */ /* 0x000fea0003800000 */
[----:B------:R-:W-:Y:S01]  /*fdd0*/  BPT.TRAP 0x1 ;  /* 0x000000040000795c */ /* 0x000fe20000300000 */
.L_x_318:
[----:B01----:R-:W0:Y:S01]  /*fde0*/  S2R R3, SR_CgaCtaId ;  /* 0x0000000000037919 */ /* 0x003e220000008800 */
[----:B------:R-:W-:Y:S02]  /*fdf0*/  MOV R2, 0x400 ;  /* 0x0000040000027802 */ /* 0x000fe40000000f00 */
[----:B------:R-:W-:Y:S02]  /*fe00*/  SHF.L.U32 R4, R0, 0x1f, RZ ;  /* 0x0000001f00047819 */ /* 0x000fe400000006ff */
[----:B0-----:R-:W-:-:S05]  /*fe10*/  LEA R2, R3, R2, 0x18 ;  /* 0x0000000203027211 */ /* 0x001fca00078ec0ff */
[----:B------:R-:W-:-:S04]  /*fe20*/  VIADD R2, R2, 0x18 ;  /* 0x0000001802027836 */ /* 0x000fc80000000000 */
[C---:B------:R-:W-:Y:S02]  /*fe30*/  IMAD R7, R9.reuse, 0x8, R2 ;  /* 0x0000000809077824 */ /* 0x040fe400078e0202 */
[----:B------:R-:W-:Y:S02]  /*fe40*/  VIADD R9, R9, 0x1 ;  /* 0x0000000109097836 */ /* 0x000fe40000000000 */
[----:B------:R-:W0:Y:S03]  /*fe50*/  SYNCS.PHASECHK.TRANS64.TRYWAIT P0, [R7+URZ], R4 ;  /* 0x00000004070075a7 */ /* 0x000e26000800017f */
[----:B------:R-:W-:-:S04]  /*fe60*/  ISETP.NE.AND P1, PT, R9, 0x3, PT ;  /* 0x000000030900780c */ /* 0x000fc80003f25270 */
[----:B------:R-:W-:Y:S02]  /*fe70*/  SEL R3, RZ, 0x1, P1 ;  /* 0x00000001ff037807 */ /* 0x000fe40000800000 */
[----:B------:R-:W-:Y:S02]  /*fe80*/  SEL R9, R9, RZ, P1 ;  /* 0x000000ff09097207 */ /* 0x000fe40000800000 */
[----:B------:R-:W-:-:S03]  /*fe90*/  LOP3.LUT R11, R0, R3, RZ, 0x3c, !PT ;  /* 0x00000003000b7212 */ /* 0x000fc600078e3cff */
[----:B------:R-:W-:Y:S01]  /*fea0*/  IMAD R6, R9, 0x8, R2 ;  /* 0x0000000809067824 */ /* 0x000fe200078e0202 */
[----:B------:R-:W-:Y:S01]  /*feb0*/  SHF.L.U32 R5, R11, 0x1f, RZ ;  /* 0x0000001f0b057819 */ /* 0x000fe200000006ff */
[----:B0-----:R-:W-:Y:S06]  /*fec0*/  @!P0 BRA `(.L_x_319) ;  /* 0x0000000000fc8947 */ /* 0x001fec0003800000 */
.L_x_331:
[----:B------:R-:W1:Y:S01]  /*fed0*/  SYNCS.PHASECHK.TRANS64.TRYWAIT P0, [R6+URZ], R5 ;  /* 0x00000005060075a7 */ /* 0x000e62000800017f */
[----:B------:R-:W-:-:S05]  /*fee0*/  VIADD R0, R9, 0x1 ;  /* 0x0000000109007836 */ /* 0x000fca0000000000 */
[----:B------:R-:W-:-:S04]  /*fef0*/  ISETP.NE.AND P1, PT, R0, 0x3, PT ;  /* 0x000000030000780c */ /* 0x000fc80003f25270 */
[----:B0-----:R-:W-:Y:S02]  /*ff00*/  SEL R4, RZ, 0x1, P1 ;  /* 0x00000001ff047807 */ /* 0x001fe40000800000 */
[----:B------:R-:W-:Y:S02]  /*ff10*/  SEL R3, R0, RZ, P1 ;  /* 0x000000ff00037207 */ /* 0x000fe40000800000 */
[----:B------:R-:W-:Y:S01]  /*ff20*/  LOP3.LUT R0, R11, R4, RZ, 0x3c, !PT ;  /* 0x000000040b007212 */ /* 0x000fe200078e3cff */
[----:B-1----:R-:W-:Y:S06]  /*ff30*/  @!P0 BRA `(.L_x_320) ;  /* 0x0000000000f48947 */ /* 0x002fec0003800000 */
.L_x_332:
[----:B------:R-:W-:Y:S01]  /*ff40*/  IMAD R3, R3, 0x8, R2 ;  /* 0x0000000803037824 */ /* 0x000fe200078e0202 */
[----:B------:R-:W-:-:S07]  /*ff50*/  SHF.L.U32 R0, R0, 0x1f, RZ ;  /* 0x0000001f00007819 */ /* 0x000fce00000006ff */
.L_x_321:
[----:B-1----:R1:W2:Y:S02]  /*ff60*/  SYNCS.PHASECHK.TRANS64.TRYWAIT P0, [R3+URZ], R0 ;  /* 0x00000000030075a7 */ /* 0x0022a4000800017f */
[----:B--2---:R-:W-:Y:S05]  /*ff70*/  @!P0 NANOSLEEP.SYNCS 0x989680 ;  /* 0x009896800000895d */ /* 0x004fea0003900000 */
[----:B------:R-:W2:Y:S02]  /*ff80*/  @!P0 SYNCS.PHASECHK.TRANS64 P0, [R3+URZ], R0 ;  /* 0x00000000030085a7 */ /* 0x000ea4000800007f */
[----:B--2---:R-:W-:Y:S05]  /*ff90*/  @!P0 BRA `(.L_x_321) ;  /* 0xfffffffc00f08947 */ /* 0x004fea000383ffff */
.L_x_317:
[----:B------:R-:W-:Y:S05]  /*ffa0*/  BSYNC B0 ;  /* 0x0000000000007941 */ /* 0x000fea0003800000 */
.L_x_316:
[----:B------:R-:W-:Y:S05]  /*ffb0*/  EXIT ;  /* 0x000000000000794d */ /* 0x000fea0003800000 */
.L_x_19:
[----:B----4-:R-:W-:-:S04]  /*ffc0*/  IMAD.U32 R3, RZ, RZ, UR17 ;  /* 0x00000011ff037e24 */ /* 0x010fc8000f8e00ff */
[----:B------:R4:W0:Y:S03]  /*ffd0*/  SYNCS.PHASECHK.TRANS64.TRYWAIT P1, [R3+URZ+-0x8], R0 ;  /* 0xfffff800030075a7 */ /* 0x000826000802017f */
[----:B0-----:R-:W-:Y:S05]  /*ffe0*/  @!P1 NANOSLEEP.SYNCS 0x989680 ;  /* 0x009896800000995d */ /* 0x001fea0003900000 */
[----:B------:R-:W0:Y:S02]  /*fff0*/  @!P1 SYNCS.PHASECHK.TRANS64 P1, [R3+URZ+-0x8], R0 ;  /* 0xfffff800030095a7 */ /* 0x000e24000802007f */
[----:B0-----:R-:W-:Y:S05]  /*10000*/  @!P1 BRA `(.L_x_19) ;  /* 0xfffffffc00ec9947 */ /* 0x001fea000383ffff */
[----:B------:R-:W-:Y:S05]  /*10010*/  BRA `(.L_x_322) ;  /* 0xffffff1400d87947 */ /* 0x000fea000383ffff */
.L_x_24:
[----:B-1----:R-:W-:-:S04]  /*10020*/  IMAD.U32 R3, RZ, RZ, UR6 ;  /* 0x00000006ff037e24 */ /* 0x002fc8000f8e00ff */
[----:B------:R1:W2:Y:S03]  /*10030*/  SYNCS.PHASECHK.TRANS64.TRYWAIT P1, [R3+URZ], R0 ;  /* 0x00000000030075a7 */ /* 0x0002a6000802017f */
[----:B--2---:R-:W-:Y:S05]  /*10040*/  @!P1 NANOSLEEP.SYNCS 0x989680 ;  /* 0x009896800000995d */ /* 0x004fea0003900000 */
[----:B------:R-:W2:Y:S02]  /*10050*/  @!P1 SYNCS.PHASECHK.TRANS64 P1, [R3+URZ], R0 ;  /* 0x00000000030095a7 */ /* 0x000ea4000802007f */
[----:B--2---:R-:W-:Y:S05]  /*10060*/  @!P1 BRA `(.L_x_24) ;  /* 0xfffffffc00ec9947 */ /* 0x004fea000383ffff */
[----:B------:R-:W-:Y:S05]  /*10070*/  BRA `(.L_x_23) ;  /* 0xffffff2000447947 */ /* 0x000fea000383ffff */
.L_x_30:
[----:B-----5:R1:W-:Y:S02]  /*10080*/  STL [R1+0xa0], R0 ;  /* 0x0000a00001007387 */ /* 0x0203e40000100800 */
[----:B-1----:R-:W-:-:S04]  /*10090*/  IMAD.U32 R0, RZ, RZ, UR9 ;  /* 0x00000009ff007e24 */ /* 0x002fc8000f8e00ff */
[----:B------:R1:W3:Y:S03]  /*100a0*/  SYNCS.PHASECHK.TRANS64.TRYWAIT P1, [R0+URZ], R229 ;  /* 0x000000e5000075a7 */ /* 0x0002e6000802017f */
[----:B---3--:R-:W-:Y:S05]  /*100b0*/  @!P1 NANOSLEEP.SYNCS 0x989680 ;  /* 0x009896800000995d */ /* 0x008fea0003900000 */
[----:B------:R1:W3:Y:S02]  /*100c0*/  @!P1 SYNCS.PHASECHK.TRANS64 P1, [R0+URZ], R229 ;  /* 0x000000e5000095a7 */ /* 0x0002e4000802007f */
[----:B-1----:R1:W5:Y:S02]  /*100d0*/  LDL.LU R0, [R1+0xa0] ;  /* 0x0000a00001007983 */ /* 0x0023640000300800 */
[----:B-1-3--:R-:W-:Y:S05]  /*100e0*/  @!P1 BRA `(.L_x_30) ;  /* 0xfffffffc00e49947 */ /* 0x00afea000383ffff */
[----:B------:R-:W-:Y:S05]  /*100f0*/  BRA `(.L_x_29) ;  /* 0xffffff3000987947 */ /* 0x000fea000383ffff */
.L_x_38:
[----:B0-----:R-:W-:-:S04]  /*10100*/  IMAD.U32 R25, RZ, RZ, UR17 ;  /* 0x00000011ff197e24 */ /* 0x001fc8000f8e00ff */
[----:B------:R0:W3:Y:S03]  /*10110*/  SYNCS.PHASECHK.TRANS64.TRYWAIT P1, [R25+URZ+0x8], R24 ;  /* 0x00000818190075a7 */ /* 0x0000e6000802017f */
[----:B---3--:R-:W-:Y:S05]  /*10120*/  @!P1 NANOSLEEP.SYNCS 0x989680 ;  /* 0x009896800000995d */ /* 0x008fea0003900000 */
[----:B------:R-:W3:Y:S02]  /*10130*/  @!P1 SYNCS.PHASECHK.TRANS64 P1, [R25+URZ+0x8], R24 ;  /* 0x00000818190095a7 */ /* 0x000ee4000802007f */
[----:B---3--:R-:W-:Y:S05]  /*10140*/  @!P1 BRA `(.L_x_38) ;  /* 0xfffffffc00ec9947 */ /* 0x008fea000383ffff */
[----:B------:R-:W-:Y:S05]  /*10150*/  BRA `(.L_x_323) ;  /* 0xffffff54007c7947 */ /* 0x000fea000383ffff */
.L_x_303:
[----:B------:R-:W-:Y:S01]  /*10160*/  BSSY B1, `(.L_x_324) ;  /* 0x0000006000017945 */ /* 0x000fe20003800000 */
[----:B------:R-:W-:-:S07]  /*10170*/  IMAD.MOV.U32 R2, RZ, RZ, -0x1 ;  /* 0xffffffffff027424 */ /* 0x000fce00078e00ff */
[----:B------:R-:W-:Y:S05]  /*10180*/  WARPSYNC.COLLECTIVE R2, `(.L_x_325) ;  /* 0x00000000020c7348 */ /* 0x000fea0003c00000 */
[----:B------:R-:W-:Y:S02]  /*10190*/  ELECT P1, UR62, PT ;  /* 0x00000000003e782f */ /* 0x000fe40003820000 */
[----:B------:R-:W-:Y:S01]  /*101a0*/  MOV R2, UR62 ;  /* 0x0000003e00027c02 */ /* 0x000fe20008000f00 */
[----:B------:R-:W-:Y:S10]  /*101b0*/  ENDCOLLECTIVE ;  /* 0x000000000000791b */ /* 0x000ff40003800000 */
.L_x_325:
[----:B------:R-:W-:Y:S05]  /*101c0*/  BSYNC B1 ;  /* 0x0000000000017941 */ /* 0x000fea0003800000 */
.L_x_324:
[----:B------:R-:W-:Y:S05]  /*101d0*/  BRA `(.L_x_326) ;  /* 0xffffffec00d47947 */ /* 0x000fea000383ffff */
.L_x_306:
[----:B-1----:R1:W2:Y:S02]  /*101e0*/  SYNCS.PHASECHK.TRANS64.TRYWAIT P1, [R11+URZ+0x18], R4 ;  /* 0x000018040b0075a7 */ /* 0x0022a4000802017f */
[----:B--2---:R-:W-:Y:S05]  /*101f0*/  @!P1 NANOSLEEP.SYNCS 0x989680 ;  /* 0x009896800000995d */ /* 0x004fea0003900000 */
[----:B------:R-:W2:Y:S02]  /*10200*/  @!P1 SYNCS.PHASECHK.TRANS64 P1, [R11+URZ+0x18], R4 ;  /* 0x000018040b0095a7 */ /* 0x000ea4000802007f */
[----:B--2---:R-:W-:Y:S05]  /*10210*/  @!P1 BRA `(.L_x_306) ;  /* 0xfffffffc00f09947 */ /* 0x004fea000383ffff */
[----:B------:R-:W-:Y:S05]  /*10220*/  BRA `(.L_x_327) ;  /* 0xfffffff000187947 */ /* 0x000fea000383ffff */
.L_x_315:
[----:B------:R-:W-:Y:S01]  /*10230*/  BSSY B0, `(.L_x_328) ;  /* 0x0000006000007945 */ /* 0x000fe20003800000 */
[----:B------:R-:W-:-:S07]  /*10240*/  IMAD.MOV.U32 R2, RZ, RZ, -0x1 ;  /* 0xffffffffff027424 */ /* 0x000fce00078e00ff */
[----:B01----:R-:W-:Y:S05]  /*10250*/  WARPSYNC.COLLECTIVE R2, `(.L_x_329) ;  /* 0x00000000020c7348 */ /* 0x003fea0003c00000 */
[----:B------:R-:W-:Y:S02]  /*10260*/  ELECT P1, UR62, PT ;  /* 0x00000000003e782f */ /* 0x000fe40003820000 */
[----:B------:R-:W-:Y:S01]  /*10270*/  MOV R2, UR62 ;  /* 0x0000003e00027c02 */ /* 0x000fe20008000f00 */
[----:B01----:R-:W-:Y:S10]  /*10280*/  ENDCOLLECTIVE ;  /* 0x000000000000791b */ /* 0x003ff40003800000 */
.L_x_329:
[----:B------:R-:W-:Y:S05]  /*10290*/  BSYNC B0 ;  /* 0x0000000000007941 */ /* 0x000fea0003800000 */
.L_x_328:
[----:B------:R-:W-:Y:S01]  /*102a0*/  PLOP3.LUT P0, PT, P1, PT, PT, 0x80, 0x0 ;  /* 0x000000000000781c */ /* 0x000fe20000f0f070 */
[----:B------:R-:W-:-:S12]  /*102b0*/  BRA `(.L_x_330) ;  /* 0xfffffff800ac7947 */ /* 0x000fd8000383ffff */
.L_x_319:
[----:B0-----:R0:W1:Y:S02]  /*102c0*/  SYNCS.PHASECHK.TRANS64.TRYWAIT P0, [R7+URZ], R4 ;  /* 0x00000004070075a7 */ /* 0x001064000800017f */
[----:B-1----:R-:W-:Y:S05]  /*102d0*/  @!P0 NANOSLEEP.SYNCS 0x989680 ;  /* 0x009896800000895d */ /* 0x002fea0003900000 */
[----:B------:R-:W1:Y:S02]  /*102e0*/  @!P0 SYNCS.PHASECHK.TRANS64 P0, [R7+URZ], R4 ;  /* 0x00000004070085a7 */ /* 0x000e64000800007f */
[----:B-1----:R-:W-:Y:S05]  /*102f0*/  @!P0 BRA `(.L_x_319) ;  /* 0xfffffffc00f08947 */ /* 0x002fea000383ffff */
[----:B------:R-:W-:Y:S05]  /*10300*/  BRA `(.L_x_331) ;  /* 0xfffffff800f07947 */ /* 0x000fea000383ffff */
.L_x_320:
[----:B0-----:R0:W1:Y:S02]  /*10310*/  SYNCS.PHASECHK.TRANS64.TRYWAIT P0, [R6+URZ], R5 ;  /* 0x00000005060075a7 */ /* 0x001064000800017f */
[----:B-1----:R-:W-:Y:S05]  /*10320*/  @!P0 NANOSLEEP.SYNCS 0x989680 ;  /* 0x009896800000895d */ /* 0x002fea0003900000 */
[----:B------:R-:W1:Y:S02]  /*10330*/  @!P0 SYNCS.PHASECHK.TRANS64 P0, [R6+URZ], R5 ;  /* 0x00000005060085a7 */ /* 0x000e64000800007f */
[----:B-1----:R-:W-:Y:S05]  /*10340*/  @!P0 BRA `(.L_x_320) ;  /* 0xfffffffc00f08947 */ /* 0x002fea000383ffff */
[----:B------:R-:W-:Y:S05]  /*10350*/  BRA `(.L_x_332) ;  /* 0xfffffff800f87947 */ /* 0x000fea000383ffff */
.L_x_333:
[----:B------:R-:W-:-:S00]  /*10360*/  BRA `(.L_x_333) ;  /* 0xfffffffc00fc7947 */ /* 0x000fc0000383ffff */
[----:B------:R-:W-:-:S00]  /*10370*/  NOP ;  /* 0x0000000000007918 */ /* 0x000fc00000000000 */
        /* <DEDUP_REMOVED lines=8> */
.L_x_334:


//--------------------- .nv.shared._ZN7cutlass13device_kernelINS_4gemm6kernel13GemmUniversalIN4cute5tupleIJiiiiEEENS1_10collective13CollectiveMmaINS1_37MainloopSm90TmaGmmaWarpSpecializedFP8ILi3ENS5_IJNS4_1CILi1EEENSA_ILi2EEESB_EEENS1_32KernelTmaWarpSpecializedPingpongEEENS5_IJNSA_ILi64EEENSA_ILi256EEENSA_ILi32EEEEEENS_12float_e4m3_tENS5_IJlSB_lEEESK_SL_NS4_8TiledMMAINS4_8MMA_AtomIJNS4_4SM904GMMA31MMA_64x256x32_F32E4M3E4M3_SS_TNILNSP_7ScaleInE1ELSR_1EEEEEENS4_6LayoutINS5_IJSB_SB_SB_EEENS5_IJNSA_ILi0EEESW_SW_EEEEENS5_IJNS4_10UnderscoreESZ_SZ_EEEEENS4_23SM90_TMA_LOAD_MULTICASTENS4_14ComposedLayoutINS4_7SwizzleILi1ELi4ELi3EEENS4_18smem_ptr_flag_bitsILi8EEENSU_INS5_IJNSA_ILi8EEESI_EEENS5_IJSI_SB_EEEEEEEvNS4_8identityENS4_13SM90_TMA_LOADES1C_vS1D_EENS_8epilogue10collective6detail29Sm90TmaWarpSpecializedAdapterINS1H_15DefaultEpilogueISK_SL_SL_NS1G_6thread17LinearCombinationISK_Li1EffLNS1L_9ScaleType4KindE0ELNS_15FloatRoundStyleE2ESK_EENS1_15EpilogueDefaultEEEEEvvEEEEvNT_6ParamsE --------------------------
	.section	.nv.shared._ZN7cutlass13device_kernelINS_4gemm6kernel13GemmUniversalIN4cute5tupleIJiiiiEEENS1_10collective13CollectiveMmaINS1_37MainloopSm90TmaGmmaWarpSpecializedFP8ILi3ENS5_IJNS4_1CILi1EEENSA_ILi2EEESB_EEENS1_32KernelTmaWarpSpecializedPingpongEEENS5_IJNSA_ILi64EEENSA_ILi256EEENSA_ILi32EEEEEENS_12float_e4m3_tENS5_IJlSB_lEEESK_SL_NS4_8TiledMMAINS4_8MMA_AtomIJNS4_4SM904GMMA31MMA_64x256x32_F32E4M3E4M3_SS_TNILNSP_7ScaleInE1ELSR_1EEEEEENS4_6LayoutINS5_IJSB_SB_SB_EEENS5_IJNSA_ILi0EEESW_SW_EEEEENS5_IJNS4_10UnderscoreESZ_SZ_EEEEENS4_23SM90_TMA_LOAD_MULTICASTENS4_14ComposedLayoutINS4_7SwizzleILi1ELi4ELi3EEENS4_18smem_ptr_flag_bitsILi8EEENSU_INS5_IJNSA_ILi8EEESI_EEENS5_IJSI_SB_EEEEEEEvNS4_8identityENS4_13SM90_TMA_LOADES1C_vS1D_EENS_8epilogue10collective6detail29Sm90TmaWarpSpecializedAdapterINS1H_15DefaultEpilogueISK_SL_SL_NS1G_6thread17LinearCombinationISK_Li1EffLNS1L_9ScaleType4KindE0ELNS_15FloatRoundStyleE2ESK_EENS1_15EpilogueDefaultEEEEEvvEEEEvNT_6ParamsE,"aw",@nobits
	.sectionflags	@""
	.align	16
	.zero		1024


//--------------------- .nv.shared.reserved.0     --------------------------
	.section	.nv.shared.reserved.0,"aw",@nobits
	.weak		__nv_reservedSMEM_offset_0_alias
	.size		__nv_reservedSMEM_offset_0_alias, 0, 0
	.other		__nv_reservedSMEM_offset_0_alias,@"STO_CUDA_RESERVED_SHARED STV_DEFAULT"
__nv_reservedSMEM_offset_0_alias:
	.zero		0


//--------------------- .nv.global                --------------------------
	.section	.nv.global,"aw",@nobits
.nv.global:
	.type		_ZN39_INTERNAL_e8d9f1df_4_k_cu_724128a0_29234cute1_E,@object
	.size		_ZN39_INTERNAL_e8d9f1df_4_k_cu_724128a0_29234cute1_E,(_ZN39_INTERNAL_e8d9f1df_4_k_cu_724128a0_29234cuda3std3__45__cpo6cbeginE - _ZN39_INTERNAL_e8d9f1df_4_k_cu_724128a0_29234cute1_E)
_ZN39_INTERNAL_e8d9f1df_4_k_cu_724128a0_29234cute1_E:
	.zero		1
	.type		_ZN39_INTERNAL_e8d9f1df_4_k_cu_724128a0_29234cuda3std3__45__cpo6cbeginE,@object
	.size		_ZN39_INTERNAL_e8d9f1df_4_k_cu_724128a0_29234cuda3std3__45__cpo6cbeginE,(_ZN39_INTERNAL_e8d9f1df_4_k_cu_724128a0_29234cuda3std3__48in_placeE - _ZN39_INTERNAL_e8d9f1df_4_k_cu_724128a0_29234cuda3std3__45__cpo6cbeginE)
_ZN39_INTERNAL_e8d9f1df_4_k_cu_724128a0_29234cuda3std3__45__cpo6cbeginE:
	.zero		1
	.type		_ZN39_INTERNAL_e8d9f1df_4_k_cu_724128a0_29234cuda3std3__48in_placeE,@object
	.size		_ZN39_INTERNAL_e8d9f1df_4_k_cu_724128a0_29234cuda3std3__48in_placeE,(_ZN39_INTERNAL_e8d9f1df_4_k_cu_724128a0_29234cuda3std6ranges3__45__cpo9iter_moveE - _ZN39_INTERNAL_e8d9f1df_4_k_cu_724128a0_29234cuda3std3__48in_placeE)
_ZN39_INTERNAL_e8d9f1df_4_k_cu_724128a0_29234cuda3std3__48in_placeE:
	.zero		1
	.type		_ZN39_INTERNAL_e8d9f1df_4_k_cu_724128a0_29234cuda3std6ranges3__45__cpo9iter_moveE,@object
	.size		_ZN39_INTERNAL_e8d9f1df_4_k_cu_724128a0_29234cuda3std6ranges3__45__cpo9iter_moveE,(_ZN39_INTERNAL_e8d9f1df_4_k_cu_724128a0_29234cuda3std3__45__cpo5beginE - _ZN39_INTERNAL_e8d9f1df_4_k_cu_724128a0_29234cuda3std6ranges3__45__cpo9iter_moveE)
_ZN39_INTERNAL_e8d9f1df_4_k_cu_724128a0_29234cuda3std6ranges3__45__cpo9iter_moveE:
	.zero		1
	.type		_ZN39_INTERNAL_e8d9f1df_4_k_cu_724128a0_29234cuda3std3__45__cpo5beginE,@object
	.size		_ZN39_INTERNAL_e8d9f1df_4_k_cu_724128a0_29234cuda3std3__45__cpo5beginE,(_ZN39_INTERNAL_e8d9f1df_4_k_cu_724128a0_29234cuda3std3__441_GLOBAL__N__e8d9f1df_4_k_cu_724128a0_29236ignoreE - _ZN39_INTERNAL_e8d9f1df_4_k_cu_724128a0_29234cuda3std3__45__cpo5beginE)
_ZN39_INTERNAL_e8d9f1df_4_k_cu_724128a0_29234cuda3std3__45__cpo5beginE:
	.zero		1
	.type		_ZN39_INTERNAL_e8d9f1df_4_k_cu_724128a0_29234cuda3std3__441_GLOBAL__N__e8d9f1df_4_k_cu_724128a0_29236ignoreE,@object
	.size		_ZN39_INTERNAL_e8d9f1df_4_k_cu_724128a0_29234cuda3std3__441_GLOBAL__N__e8d9f1df_4_k_cu_724128a0_29236ignoreE,(_ZN39_INTERNAL_e8d9f1df_4_k_cu_724128a0_29234cute7productE - _ZN39_INTERNAL_e8d9f1df_4_k_cu_724128a0_29234cuda3std3__441_GLOBAL__N__e8d9f1df_4_k_cu_724128a0_29236ignoreE)
_ZN39_INTERNAL_e8d9f1df_4_k_cu_724128a0_29234cuda3std3__441_GLOBAL__N__e8d9f1df_4_k_cu_724128a0_29236ignoreE:
	.zero		1
	.type		_ZN39_INTERNAL_e8d9f1df_4_k_cu_724128a0_29234cute7productE,@object
	.size		_ZN39_INTERNAL_e8d9f1df_4_k_cu_724128a0_29234cute7productE,(_ZN39_INTERNAL_e8d9f1df_4_k_cu_724128a0_29234cuda3std3__45__cpo3endE - _ZN39_INTERNAL_e8d9f1df_4_k_cu_724128a0_29234cute7productE)
_ZN39_INTERNAL_e8d9f1df_4_k_cu_724128a0_29234cute7productE:
	.zero		1
	.type		_ZN39_INTERNAL_e8d9f1df_4_k_cu_724128a0_29234cuda3std3__45__cpo3endE,@object
	.size		_ZN39_INTERNAL_e8d9f1df_4_k_cu_724128a0_29234cuda3std3__45__cpo3endE,(_ZN39_INTERNAL_e8d9f1df_4_k_cu_724128a0_29234cuda3std3__419piecewise_constructE - _ZN39_INTERNAL_e8d9f1df_4_k_cu_724128a0_29234cuda3std3__45__cpo3endE)
_ZN39_INTERNAL_e8d9f1df_4_k_cu_724128a0_29234cuda3std3__45__cpo3endE:
	.zero		1
	.type		_ZN39_INTERNAL_e8d9f1df_4_k_cu_724128a0_29234cuda3std3__419piecewise_constructE,@object
	.size		_ZN39_INTERNAL_e8d9f1df_4_k_cu_724128a0_29234cuda3std3__419piecewise_constructE,(_ZN39_INTERNAL_e8d9f1df_4_k_cu_724128a0_29234cuda3std3__45__cpo4cendE - _ZN39_INTERNAL_e8d9f1df_4_k_cu_724128a0_29234cuda3std3__419piecewise_constructE)
_ZN39_INTERNAL_e8d9f1df_4_k_cu_724128a0_29234cuda3std3__419piecewise_constructE:
	.zero		1
	.type		_ZN39_INTERNAL_e8d9f1df_4_k_cu_724128a0_29234cuda3std3__45__cpo4cendE,@object
	.size		_ZN39_INTERNAL_e8d9f1df_4_k_cu_724128a0_29234cuda3std3__45__cpo4cendE,(_ZN39_INTERNAL_e8d9f1df_4_k_cu_724128a0_29234cuda3std6ranges3__45__cpo4swapE - _ZN39_INTERNAL_e8d9f1df_4_k_cu_724128a0_29234cuda3std3__45__cpo4cendE)
_ZN39_INTERNAL_e8d9f1df_4_k_cu_724128a0_29234cuda3std3__45__cpo4cendE:
	.zero		1
	.type		_ZN39_INTERNAL_e8d9f1df_4_k_cu_724128a0_29234cuda3std6ranges3__45__cpo4swapE,@object
	.size		_ZN39_INTERNAL_e8d9f1df_4_k_cu_724128a0_29234cuda3std6ranges3__45__cpo4swapE,(.L_7 - _ZN39_INTERNAL_e8d9f1df_4_k_cu_724128a0_29234cuda3std6ranges3__45__cpo4swapE)
_ZN39_INTERNAL_e8d9f1df_4_k_cu_724128a0_29234cuda3std6ranges3__45__cpo4swapE:
	.zero		1
.L_7:


//--------------------- .nv.constant0._ZN7cutlass13device_kernelINS_4gemm6kernel13GemmUniversalIN4cute5tupleIJiiiiEEENS1_10collective13CollectiveMmaINS1_37MainloopSm90TmaGmmaWarpSpecializedFP8ILi3ENS5_IJNS4_1CILi1EEENSA_ILi2EEESB_EEENS1_32KernelTmaWarpSpecializedPingpongEEENS5_IJNSA_ILi64EEENSA_ILi256EEENSA_ILi32EEEEEENS_12float_e4m3_tENS5_IJlSB_lEEESK_SL_NS4_8TiledMMAINS4_8MMA_AtomIJNS4_4SM904GMMA31MMA_64x256x32_F32E4M3E4M3_SS_TNILNSP_7ScaleInE1ELSR_1EEEEEENS4_6LayoutINS5_IJSB_SB_SB_EEENS5_IJNSA_ILi0EEESW_SW_EEEEENS5_IJNS4_10UnderscoreESZ_SZ_EEEEENS4_23SM90_TMA_LOAD_MULTICASTENS4_14ComposedLayoutINS4_7SwizzleILi1ELi4ELi3EEENS4_18smem_ptr_flag_bitsILi8EEENSU_INS5_IJNSA_ILi8EEESI_EEENS5_IJSI_SB_EEEEEEEvNS4_8identityENS4_13SM90_TMA_LOADES1C_vS1D_EENS_8epilogue10collective6detail29Sm90TmaWarpSpecializedAdapterINS1H_15DefaultEpilogueISK_SL_SL_NS1G_6thread17LinearCombinationISK_Li1EffLNS1L_9ScaleType4KindE0ELNS_15FloatRoundStyleE2ESK_EENS1_15EpilogueDefaultEEEEEvvEEEEvNT_6ParamsE --------------------------
	.section	.nv.constant0._ZN7cutlass13device_kernelINS_4gemm6kernel13GemmUniversalIN4cute5tupleIJiiiiEEENS1_10collective13CollectiveMmaINS1_37MainloopSm90TmaGmmaWarpSpecializedFP8ILi3ENS5_IJNS4_1CILi1EEENSA_ILi2EEESB_EEENS1_32KernelTmaWarpSpecializedPingpongEEENS5_IJNSA_ILi64EEENSA_ILi256EEENSA_ILi32EEEEEENS_12float_e4m3_tENS5_IJlSB_lEEESK_SL_NS4_8TiledMMAINS4_8MMA_AtomIJNS4_4SM904GMMA31MMA_64x256x32_F32E4M3E4M3_SS_TNILNSP_7ScaleInE1ELSR_1EEEEEENS4_6LayoutINS5_IJSB_SB_SB_EEENS5_IJNSA_ILi0EEESW_SW_EEEEENS5_IJNS4_10UnderscoreESZ_SZ_EEEEENS4_23SM90_TMA_LOAD_MULTICASTENS4_14ComposedLayoutINS4_7SwizzleILi1ELi4ELi3EEENS4_18smem_ptr_flag_bitsILi8EEENSU_INS5_IJNSA_ILi8EEESI_EEENS5_IJSI_SB_EEEEEEEvNS4_8identityENS4_13SM90_TMA_LOADES1C_vS1D_EENS_8epilogue10collective6detail29Sm90TmaWarpSpecializedAdapterINS1H_15DefaultEpilogueISK_SL_SL_NS1G_6thread17LinearCombinationISK_Li1EffLNS1L_9ScaleType4KindE0ELNS_15FloatRoundStyleE2ESK_EENS1_15EpilogueDefaultEEEEEvvEEEEvNT_6ParamsE,"a",@progbits
	.sectionflags	@""
	.align	4
.nv.constant0._ZN7cutlass13device_kernelINS_4gemm6kernel13GemmUniversalIN4cute5tupleIJiiiiEEENS1_10collective13CollectiveMmaINS1_37MainloopSm90TmaGmmaWarpSpecializedFP8ILi3ENS5_IJNS4_1CILi1EEENSA_ILi2EEESB_EEENS1_32KernelTmaWarpSpecializedPingpongEEENS5_IJNSA_ILi64EEENSA_ILi256EEENSA_ILi32EEEEEENS_12float_e4m3_tENS5_IJlSB_lEEESK_SL_NS4_8TiledMMAINS4_8MMA_AtomIJNS4_4SM904GMMA31MMA_64x256x32_F32E4M3E4M3_SS_TNILNSP_7ScaleInE1ELSR_1EEEEEENS4_6LayoutINS5_IJSB_SB_SB_EEENS5_IJNSA_ILi0EEESW_SW_EEEEENS5_IJNS4_10UnderscoreESZ_SZ_EEEEENS4_23SM90_TMA_LOAD_MULTICASTENS4_14ComposedLayoutINS4_7SwizzleILi1ELi4ELi3EEENS4_18smem_ptr_flag_bitsILi8EEENSU_INS5_IJNSA_ILi8EEESI_EEENS5_IJSI_SB_EEEEEEEvNS4_8identityENS4_13SM90_TMA_LOADES1C_vS1D_EENS_8epilogue10collective6detail29Sm90TmaWarpSpecializedAdapterINS1H_15DefaultEpilogueISK_SL_SL_NS1G_6thread17LinearCombinationISK_Li1EffLNS1L_9ScaleType4KindE0ELNS_15FloatRoundStyleE2ESK_EENS1_15EpilogueDefaultEEEEEvvEEEEvNT_6ParamsE:
	.zero		1664


//--------------------- SYMBOLS --------------------------

	.type		.nv.reservedSmem.offset0,@object
	.size		.nv.reservedSmem.offset0,0x4
